	.target	sm_100a

	.elftype	@"ET_EXEC"


//--------------------- .note.nv.tkinfo           --------------------------
	.section	.note.nv.tkinfo,"",@"SHT_NOTE"
	.sectionflags	@"SHF_NOTE_NV_TKINFO"
	.tkinfo
        /*0018*/ 	.word	0x00000002
        /*0030*/ 	.string	""
        /*0030*/ 	.string	"ptxas"
        /*0030*/ 	.string	"Cuda compilation tools, release 13.0, V13.0.88"
        /*0030*/ 	.string	"Build cuda_13.0.r13.0/compiler.36424714_0"
        /*0030*/ 	.string	"-arch sm_100a -m 64 "



//--------------------- .note.nv.cuinfo           --------------------------
	.section	.note.nv.cuinfo,"",@"SHT_NOTE"
	.sectionflags	@"SHF_NOTE_NV_CUINFO"
        /*0018*/ 	.short	0x0002
        /*001a*/ 	.short	0x0064
        /*001c*/ 	.short	0x0082
	.zero		2


//--------------------- .nv.info                  --------------------------
	.section	.nv.info,"",@"SHT_CUDA_INFO"
	.align	4


	//----- nvinfo : EIATTR_REGCOUNT
	.align		4
        /*0000*/ 	.byte	0x04, 0x2f
        /*0002*/ 	.short	(.L_19 - .L_18)
	.align		4
.L_18:
        /*0004*/ 	.word	index@(_ZN7cutlass13device_kernelINS_4gemm6kernel13GemmUniversalIN4cute5tupleIJiiiiEEENS1_10collective13CollectiveMmaINS1_35MainloopSm100TmaUmmaWarpSpecializedILi36ELi2ELi4ENS5_IJNS4_1CILi2EEENSA_ILi4EEENSA_ILi1EEEEEEEENS5_IJNSA_ILi128EEENSA_ILi64EEESH_EEENS_12float_e5m2_tENS5_IJlSD_lEEESJ_SK_NS4_8TiledMMAINS4_8MMA_AtomIJNS4_10MMA_TraitsINS4_25SM100_MMA_F8F6F4_2x1SM_SSEJSJ_SJ_fSG_SH_NS4_17integral_constantINS4_4UMMA5MajorELSR_0EEESS_NSP_INSQ_7ScaleInELST_0EEESU_EEEEEENS4_6LayoutINS5_IJSD_SD_SD_EEENS5_IJNSA_ILi0EEESZ_SZ_EEEEENS5_IJNS4_10UnderscoreES12_S12_EEEEENS4_28SM100_TMA_2SM_LOAD_MULTICASTENS4_14ComposedLayoutINS4_7SwizzleILi2ELi4ELi3EEENS4_18smem_ptr_flag_bitsILi8EEENSX_INS5_IJNSA_ILi8EEESH_EEENS5_IJSH_SD_EEEEEEEvNS4_8identityENS4_18SM100_TMA_2SM_LOADES1F_vS1G_EENS_8epilogue10collective18CollectiveEpilogueINS1J_23Sm100TmaWarpSpecializedILi1ELi1ELi32ELb0ELb0EEEJNS5_IJSH_SH_SH_EEENS5_IJNSX_ISH_SD_EES1P_EEESJ_SK_SJ_SK_NS1J_6fusion15FusionCallbacksIS1N_NS1R_17LinearCombinationISJ_fSJ_fLNS_15FloatRoundStyleE2EEES1O_S1Q_JEEENS4_5SM1004TMEM4LOAD26SM100_TMEM_LOAD_32dp32b32xENS4_13SM90_TMA_LOADES1F_NS4_39AutoVectorizingCopyWithAssumedAlignmentILi128EEENS4_14SM90_TMA_STOREES1F_S23_S23_EEEvvEEEEvNT_6ParamsE)
        /*0008*/ 	.word	0x0000005a


	//----- nvinfo : EIATTR_FRAME_SIZE
	.align		4
.L_19:
        /*000c*/ 	.byte	0x04, 0x11
        /*000e*/ 	.short	(.L_21 - .L_20)
	.align		4
.L_20:
        /*0010*/ 	.word	index@($__internal_2_$__cuda_sm10x_tcgen05_guardrail_trap_unallocated_columns_being_dealloced)
        /*0014*/ 	.word	0x00000000


	//----- nvinfo : EIATTR_FRAME_SIZE
	.align		4
.L_21:
        /*0018*/ 	.byte	0x04, 0x11
        /*001a*/ 	.short	(.L_23 - .L_22)
	.align		4
.L_22:
        /*001c*/ 	.word	index@($__internal_1_$__cuda_sm10x_tcgen05_guardrail_trap_phase_invalid_during_alloc)
        /*0020*/ 	.word	0x00000000


	//----- nvinfo : EIATTR_FRAME_SIZE
	.align		4
.L_23:
        /*0024*/ 	.byte	0x04, 0x11
        /*0026*/ 	.short	(.L_25 - .L_24)
	.align		4
.L_24:
        /*0028*/ 	.word	index@($__internal_0_$__cuda_sm10x_tcgen05_guardrail_trap_col_being_dealloced_not_returned_by_alloc)
        /*002c*/ 	.word	0x00000000


	//----- nvinfo : EIATTR_FRAME_SIZE
	.align		4
.L_25:
        /*0030*/ 	.byte	0x04, 0x11
        /*0032*/ 	.short	(.L_27 - .L_26)
	.align		4
.L_26:
        /*0034*/ 	.word	index@(_ZN7cutlass13device_kernelINS_4gemm6kernel13GemmUniversalIN4cute5tupleIJiiiiEEENS1_10collective13CollectiveMmaINS1_35MainloopSm100TmaUmmaWarpSpecializedILi36ELi2ELi4ENS5_IJNS4_1CILi2EEENSA_ILi4EEENSA_ILi1EEEEEEEENS5_IJNSA_ILi128EEENSA_ILi64EEESH_EEENS_12float_e5m2_tENS5_IJlSD_lEEESJ_SK_NS4_8TiledMMAINS4_8MMA_AtomIJNS4_10MMA_TraitsINS4_25SM100_MMA_F8F6F4_2x1SM_SSEJSJ_SJ_fSG_SH_NS4_17integral_constantINS4_4UMMA5MajorELSR_0EEESS_NSP_INSQ_7ScaleInELST_0EEESU_EEEEEENS4_6LayoutINS5_IJSD_SD_SD_EEENS5_IJNSA_ILi0EEESZ_SZ_EEEEENS5_IJNS4_10UnderscoreES12_S12_EEEEENS4_28SM100_TMA_2SM_LOAD_MULTICASTENS4_14ComposedLayoutINS4_7SwizzleILi2ELi4ELi3EEENS4_18smem_ptr_flag_bitsILi8EEENSX_INS5_IJNSA_ILi8EEESH_EEENS5_IJSH_SD_EEEEEEEvNS4_8identityENS4_18SM100_TMA_2SM_LOADES1F_vS1G_EENS_8epilogue10collective18CollectiveEpilogueINS1J_23Sm100TmaWarpSpecializedILi1ELi1ELi32ELb0ELb0EEEJNS5_IJSH_SH_SH_EEENS5_IJNSX_ISH_SD_EES1P_EEESJ_SK_SJ_SK_NS1J_6fusion15FusionCallbacksIS1N_NS1R_17LinearCombinationISJ_fSJ_fLNS_15FloatRoundStyleE2EEES1O_S1Q_JEEENS4_5SM1004TMEM4LOAD26SM100_TMEM_LOAD_32dp32b32xENS4_13SM90_TMA_LOADES1F_NS4_39AutoVectorizingCopyWithAssumedAlignmentILi128EEENS4_14SM90_TMA_STOREES1F_S23_S23_EEEvvEEEEvNT_6ParamsE)
        /*0038*/ 	.word	0x00000000


	//----- nvinfo : EIATTR_MIN_STACK_SIZE
	.align		4
.L_27:
        /*003c*/ 	.byte	0x04, 0x12
        /*003e*/ 	.short	(.L_29 - .L_28)
	.align		4
.L_28:
        /*0040*/ 	.word	index@(_ZN7cutlass13device_kernelINS_4gemm6kernel13GemmUniversalIN4cute5tupleIJiiiiEEENS1_10collective13CollectiveMmaINS1_35MainloopSm100TmaUmmaWarpSpecializedILi36ELi2ELi4ENS5_IJNS4_1CILi2EEENSA_ILi4EEENSA_ILi1EEEEEEEENS5_IJNSA_ILi128EEENSA_ILi64EEESH_EEENS_12float_e5m2_tENS5_IJlSD_lEEESJ_SK_NS4_8TiledMMAINS4_8MMA_AtomIJNS4_10MMA_TraitsINS4_25SM100_MMA_F8F6F4_2x1SM_SSEJSJ_SJ_fSG_SH_NS4_17integral_constantINS4_4UMMA5MajorELSR_0EEESS_NSP_INSQ_7ScaleInELST_0EEESU_EEEEEENS4_6LayoutINS5_IJSD_SD_SD_EEENS5_IJNSA_ILi0EEESZ_SZ_EEEEENS5_IJNS4_10UnderscoreES12_S12_EEEEENS4_28SM100_TMA_2SM_LOAD_MULTICASTENS4_14ComposedLayoutINS4_7SwizzleILi2ELi4ELi3EEENS4_18smem_ptr_flag_bitsILi8EEENSX_INS5_IJNSA_ILi8EEESH_EEENS5_IJSH_SD_EEEEEEEvNS4_8identityENS4_18SM100_TMA_2SM_LOADES1F_vS1G_EENS_8epilogue10collective18CollectiveEpilogueINS1J_23Sm100TmaWarpSpecializedILi1ELi1ELi32ELb0ELb0EEEJNS5_IJSH_SH_SH_EEENS5_IJNSX_ISH_SD_EES1P_EEESJ_SK_SJ_SK_NS1J_6fusion15FusionCallbacksIS1N_NS1R_17LinearCombinationISJ_fSJ_fLNS_15FloatRoundStyleE2EEES1O_S1Q_JEEENS4_5SM1004TMEM4LOAD26SM100_TMEM_LOAD_32dp32b32xENS4_13SM90_TMA_LOADES1F_NS4_39AutoVectorizingCopyWithAssumedAlignmentILi128EEENS4_14SM90_TMA_STOREES1F_S23_S23_EEEvvEEEEvNT_6ParamsE)
        /*0044*/ 	.word	0x00000000
.L_29:


//--------------------- .nv.compat                --------------------------
	.section	.nv.compat,"",@"SHT_CUDA_COMPAT_INFO"
	.align	4
        /*0000*/ 	.byte	0x02, 0x09, 0x01, 0x00, 0x02, 0x02, 0x02, 0x00, 0x02, 0x05, 0x05, 0x00, 0x03, 0x07, 0x01, 0x01
        /*0010*/ 	.byte	0x02, 0x03, 0x01, 0x00, 0x02, 0x06, 0x01, 0x00, 0x04, 0x0b, 0x08, 0x00, 0x09, 0x00, 0x00, 0x00
        /*0020*/ 	.byte	0x00, 0x00, 0x00, 0x00


//--------------------- .nv.info._ZN7cutlass13device_kernelINS_4gemm6kernel13GemmUniversalIN4cute5tupleIJiiiiEEENS1_10collective13CollectiveMmaINS1_35MainloopSm100TmaUmmaWarpSpecializedILi36ELi2ELi4ENS5_IJNS4_1CILi2EEENSA_ILi4EEENSA_ILi1EEEEEEEENS5_IJNSA_ILi128EEENSA_ILi64EEESH_EEENS_12float_e5m2_tENS5_IJlSD_lEEESJ_SK_NS4_8TiledMMAINS4_8MMA_AtomIJNS4_10MMA_TraitsINS4_25SM100_MMA_F8F6F4_2x1SM_SSEJSJ_SJ_fSG_SH_NS4_17integral_constantINS4_4UMMA5MajorELSR_0EEESS_NSP_INSQ_7ScaleInELST_0EEESU_EEEEEENS4_6LayoutINS5_IJSD_SD_SD_EEENS5_IJNSA_ILi0EEESZ_SZ_EEEEENS5_IJNS4_10UnderscoreES12_S12_EEEEENS4_28SM100_TMA_2SM_LOAD_MULTICASTENS4_14ComposedLayoutINS4_7SwizzleILi2ELi4ELi3EEENS4_18smem_ptr_flag_bitsILi8EEENSX_INS5_IJNSA_ILi8EEESH_EEENS5_IJSH_SD_EEEEEEEvNS4_8identityENS4_18SM100_TMA_2SM_LOADES1F_vS1G_EENS_8epilogue10collective18CollectiveEpilogueINS1J_23Sm100TmaWarpSpecializedILi1ELi1ELi32ELb0ELb0EEEJNS5_IJSH_SH_SH_EEENS5_IJNSX_ISH_SD_EES1P_EEESJ_SK_SJ_SK_NS1J_6fusion15FusionCallbacksIS1N_NS1R_17LinearCombinationISJ_fSJ_fLNS_15FloatRoundStyleE2EEES1O_S1Q_JEEENS4_5SM1004TMEM4LOAD26SM100_TMEM_LOAD_32dp32b32xENS4_13SM90_TMA_LOADES1F_NS4_39AutoVectorizingCopyWithAssumedAlignmentILi128EEENS4_14SM90_TMA_STOREES1F_S23_S23_EEEvvEEEEvNT_6ParamsE --------------------------
	.section	.nv.info._ZN7cutlass13device_kernelINS_4gemm6kernel13GemmUniversalIN4cute5tupleIJiiiiEEENS1_10collective13CollectiveMmaINS1_35MainloopSm100TmaUmmaWarpSpecializedILi36ELi2ELi4ENS5_IJNS4_1CILi2EEENSA_ILi4EEENSA_ILi1EEEEEEEENS5_IJNSA_ILi128EEENSA_ILi64EEESH_EEENS_12float_e5m2_tENS5_IJlSD_lEEESJ_SK_NS4_8TiledMMAINS4_8MMA_AtomIJNS4_10MMA_TraitsINS4_25SM100_MMA_F8F6F4_2x1SM_SSEJSJ_SJ_fSG_SH_NS4_17integral_constantINS4_4UMMA5MajorELSR_0EEESS_NSP_INSQ_7ScaleInELST_0EEESU_EEEEEENS4_6LayoutINS5_IJSD_SD_SD_EEENS5_IJNSA_ILi0EEESZ_SZ_EEEEENS5_IJNS4_10UnderscoreES12_S12_EEEEENS4_28SM100_TMA_2SM_LOAD_MULTICASTENS4_14ComposedLayoutINS4_7SwizzleILi2ELi4ELi3EEENS4_18smem_ptr_flag_bitsILi8EEENSX_INS5_IJNSA_ILi8EEESH_EEENS5_IJSH_SD_EEEEEEEvNS4_8identityENS4_18SM100_TMA_2SM_LOADES1F_vS1G_EENS_8epilogue10collective18CollectiveEpilogueINS1J_23Sm100TmaWarpSpecializedILi1ELi1ELi32ELb0ELb0EEEJNS5_IJSH_SH_SH_EEENS5_IJNSX_ISH_SD_EES1P_EEESJ_SK_SJ_SK_NS1J_6fusion15FusionCallbacksIS1N_NS1R_17LinearCombinationISJ_fSJ_fLNS_15FloatRoundStyleE2EEES1O_S1Q_JEEENS4_5SM1004TMEM4LOAD26SM100_TMEM_LOAD_32dp32b32xENS4_13SM90_TMA_LOADES1F_NS4_39AutoVectorizingCopyWithAssumedAlignmentILi128EEENS4_14SM90_TMA_STOREES1F_S23_S23_EEEvvEEEEvNT_6ParamsE,"",@"SHT_CUDA_INFO"
	.sectionflags	@""
	.align	4


	//----- nvinfo : EIATTR_CUDA_API_VERSION
	.align		4
        /*0000*/ 	.byte	0x04, 0x37
        /*0002*/ 	.short	(.L_31 - .L_30)
.L_30:
        /*0004*/ 	.word	0x00000082


	//----- nvinfo : EIATTR_KPARAM_INFO
	.align		4
.L_31:
        /*0008*/ 	.byte	0x04, 0x17
        /*000a*/ 	.short	(.L_33 - .L_32)
.L_32:
        /*000c*/ 	.word	0x00000000
        /*0010*/ 	.short	0x0000
        /*0012*/ 	.short	0x0000
        /*0014*/ 	.byte	0x00, 0xf0, 0x01, 0x20


	//----- nvinfo : EIATTR_AT_ENTRY_FRAGMENTS
	.align		4
.L_33:
        /*0018*/ 	.byte	0x04, 0x4f
        /*001a*/ 	.short	(.L_35 - .L_34)


	//   ....[0]....
.L_34:
        /*001c*/ 	.word	0x00000007


	//----- nvinfo : EIATTR_RESERVED_SMEM_USED
	.align		4
.L_35:
        /*0020*/ 	.byte	0x01, 0x41
	.zero		2


	//----- nvinfo : EIATTR_SPARSE_MMA_MASK
	.align		4
        /*0024*/ 	.byte	0x03, 0x50
        /*0026*/ 	.short	0x0000


	//----- nvinfo : EIATTR_TCGEN05_2CTA_USED
	.align		4
        /*0028*/ 	.byte	0x01, 0x52
	.zero		2


	//----- nvinfo : EIATTR_MAXREG_COUNT
	.align		4
        /*002c*/ 	.byte	0x03, 0x1b
        /*002e*/ 	.short	0x00ff


	//----- nvinfo : EIATTR_NUM_BARRIERS
	.align		4
        /*0030*/ 	.byte	0x02, 0x4c
        /*0032*/ 	.byte	0x07
	.zero		1


	//----- nvinfo : EIATTR_EXTERNS
	.align		4
        /*0034*/ 	.byte	0x04, 0x0f
        /*0036*/ 	.short	(.L_37 - .L_36)


	//   ....[0]....
	.align		4
.L_36:
        /*0038*/ 	.word	index@(__assertfail)


	//----- nvinfo : EIATTR_MERCURY_ISA_VERSION
	.align		4
.L_37:
        /*003c*/ 	.byte	0x03, 0x5f
        /*003e*/ 	.short	0x0101


	//----- nvinfo : EIATTR_INT_WARP_WIDE_INSTR_OFFSETS
	.align		4
        /*0040*/ 	.byte	0x04, 0x31
        /*0042*/ 	.short	(.L_39 - .L_38)


	//   ....[0]....
.L_38:
        /*0044*/ 	.word	0x00001120


	//   ....[1]....
        /*0048*/ 	.word	0x000011c0


	//   ....[2]....
        /*004c*/ 	.word	0x00005680


	//   ....[3]....
        /*0050*/ 	.word	0x000056b0


	//   ....[4]....
        /*0054*/ 	.word	0x00005700


	//   ....[5]....
        /*0058*/ 	.word	0x00006190


	//   ....[6]....
        /*005c*/ 	.word	0x00006240


	//----- nvinfo : EIATTR_COOP_GROUP_MASK_REGIDS
	.align		4
.L_39:
        /*0060*/ 	.byte	0x04, 0x29
        /*0062*/ 	.short	(.L_41 - .L_40)


	//   ....[0]....
.L_40:
        /*0064*/ 	.word	0xffffffff


	//   ....[1]....
        /*0068*/ 	.word	0xffffffff


	//   ....[2]....
        /*006c*/ 	.word	0xffffffff


	//   ....[3]....
        /*0070*/ 	.word	0xffffffff


	//   ....[4]....
        /*0074*/ 	.word	0xffffffff


	//   ....[5]....
        /*0078*/ 	.word	0xffffffff


	//   ....[6]....
        /*007c*/ 	.word	0xffffffff


	//   ....[7]....
        /*0080*/ 	.word	0xffffffff


	//   ....[8]....
        /*0084*/ 	.word	0xffffffff


	//   ....[9]....
        /*0088*/ 	.word	0xffffffff


	//   ....[10]....
        /*008c*/ 	.word	0xffffffff


	//   ....[11]....
        /*0090*/ 	.word	0xffffffff


	//   ....[12]....
        /*0094*/ 	.word	0xffffffff


	//   ....[13]....
        /*0098*/ 	.word	0xffffffff


	//----- nvinfo : EIATTR_COOP_GROUP_INSTR_OFFSETS
	.align		4
.L_41:
        /*009c*/ 	.byte	0x04, 0x28
        /*009e*/ 	.short	(.L_43 - .L_42)


	//   ....[0]....
.L_42:
        /*00a0*/ 	.word	0x000000c0


	//   ....[1]....
        /*00a4*/ 	.word	0x00000500


	//   ....[2]....
        /*00a8*/ 	.word	0x00000af0


	//   ....[3]....
        /*00ac*/ 	.word	0x00000c20


	//   ....[4]....
        /*00b0*/ 	.word	0x00000d10


	//   ....[5]....
        /*00b4*/ 	.word	0x00000e70


	//   ....[6]....
        /*00b8*/ 	.word	0x00001000


	//   ....[7]....
        /*00bc*/ 	.word	0x00001240


	//   ....[8]....
        /*00c0*/ 	.word	0x00002530


	//   ....[9]....
        /*00c4*/ 	.word	0x00004550


	//   ....[10]....
        /*00c8*/ 	.word	0x00004a20


	//   ....[11]....
        /*00cc*/ 	.word	0x00004a50


	//   ....[12]....
        /*00d0*/ 	.word	0x000055a0


	//   ....[13]....
        /*00d4*/ 	.word	0x000057a0


	//----- nvinfo : EIATTR_VRC_CTA_INIT_COUNT
	.align		4
.L_43:
        /*00d8*/ 	.byte	0x02, 0x4a
        /*00da*/ 	.byte	0x80
	.zero		1


	//----- nvinfo : EIATTR_SYSCALL_OFFSETS
	.align		4
        /*00dc*/ 	.byte	0x04, 0x46
        /*00de*/ 	.short	(.L_45 - .L_44)


	//   ....[0]....
.L_44:
        /*00e0*/ 	.word	0x00006d20


	//   ....[1]....
        /*00e4*/ 	.word	0x00006e60


	//   ....[2]....
        /*00e8*/ 	.word	0x00007580


	//----- nvinfo : EIATTR_MBARRIER_INSTR_OFFSETS
	.align		4
.L_45:
        /*00ec*/ 	.byte	0x04, 0x39
        /*00ee*/ 	.short	(.L_47 - .L_46)


	//   ....[0]....
.L_46:
        /*00f0*/ 	.word	0x00000650
        /*00f4*/ 	.word	0x000000ff
        /*00f8*/ 	.word	0x00000000
        /*00fc*/ 	.short	0x0100
        /*00fe*/ 	.byte	0x06
	.zero		1


	//   ....[1]....
        /*0100*/ 	.word	0x00000660
        /*0104*/ 	.word	0x000000ff
        /*0108*/ 	.word	0x00000120
        /*010c*/ 	.short	0x0100
        /*010e*/ 	.byte	0x06
	.zero		1


	//   ....[2]....
        /*0110*/ 	.word	0x00000670
        /*0114*/ 	.word	0x000000ff
        /*0118*/ 	.word	0x00000008
        /*011c*/ 	.short	0x0100
        /*011e*/ 	.byte	0x06
	.zero		1


	//   ....[3]....
        /*0120*/ 	.word	0x00000680
        /*0124*/ 	.word	0x000000ff
        /*0128*/ 	.word	0x00000128
        /*012c*/ 	.short	0x0100
        /*012e*/ 	.byte	0x06
	.zero		1


	//   ....[4]....
        /*0130*/ 	.word	0x00000690
        /*0134*/ 	.word	0x000000ff
        /*0138*/ 	.word	0x00000010
        /*013c*/ 	.short	0x0100
        /*013e*/ 	.byte	0x06
	.zero		1


	//   ....[5]....
        /*0140*/ 	.word	0x000006a0
        /*0144*/ 	.word	0x000000ff
        /*0148*/ 	.word	0x00000130
        /*014c*/ 	.short	0x0100
        /*014e*/ 	.byte	0x06
	.zero		1


	//   ....[6]....
        /*0150*/ 	.word	0x000006b0
        /*0154*/ 	.word	0x000000ff
        /*0158*/ 	.word	0x00000018
        /*015c*/ 	.short	0x0100
        /*015e*/ 	.byte	0x06
	.zero		1


	//   ....[7]....
        /*0160*/ 	.word	0x000006c0
        /*0164*/ 	.word	0x000000ff
        /*0168*/ 	.word	0x00000138
        /*016c*/ 	.short	0x0100
        /*016e*/ 	.byte	0x06
	.zero		1


	//   ....[8]....
        /*0170*/ 	.word	0x000006d0
        /*0174*/ 	.word	0x000000ff
        /*0178*/ 	.word	0x00000020
        /*017c*/ 	.short	0x0100
        /*017e*/ 	.byte	0x06
	.zero		1


	//   ....[9]....
        /*0180*/ 	.word	0x000006e0
        /*0184*/ 	.word	0x000000ff
        /*0188*/ 	.word	0x00000140
        /*018c*/ 	.short	0x0100
        /*018e*/ 	.byte	0x06
	.zero		1


	//   ....[10]....
        /*0190*/ 	.word	0x000006f0
        /*0194*/ 	.word	0x000000ff
        /*0198*/ 	.word	0x00000028
        /*019c*/ 	.short	0x0100
        /*019e*/ 	.byte	0x06
	.zero		1


	//   ....[11]....
        /*01a0*/ 	.word	0x00000700
        /*01a4*/ 	.word	0x000000ff
        /*01a8*/ 	.word	0x00000148
        /*01ac*/ 	.short	0x0100
        /*01ae*/ 	.byte	0x06
	.zero		1


	//   ....[12]....
        /*01b0*/ 	.word	0x00000710
        /*01b4*/ 	.word	0x000000ff
        /*01b8*/ 	.word	0x00000030
        /*01bc*/ 	.short	0x0100
        /*01be*/ 	.byte	0x06
	.zero		1


	//   ....[13]....
        /*01c0*/ 	.word	0x00000720
        /*01c4*/ 	.word	0x000000ff
        /*01c8*/ 	.word	0x00000150
        /*01cc*/ 	.short	0x0100
        /*01ce*/ 	.byte	0x06
	.zero		1


	//   ....[14]....
        /*01d0*/ 	.word	0x00000730
        /*01d4*/ 	.word	0x000000ff
        /*01d8*/ 	.word	0x00000038
        /*01dc*/ 	.short	0x0100
        /*01de*/ 	.byte	0x06
	.zero		1


	//   ....[15]....
        /*01e0*/ 	.word	0x00000740
        /*01e4*/ 	.word	0x000000ff
        /*01e8*/ 	.word	0x00000158
        /*01ec*/ 	.short	0x0100
        /*01ee*/ 	.byte	0x06
	.zero		1


	//   ....[16]....
        /*01f0*/ 	.word	0x00000750
        /*01f4*/ 	.word	0x000000ff
        /*01f8*/ 	.word	0x00000040
        /*01fc*/ 	.short	0x0100
        /*01fe*/ 	.byte	0x06
	.zero		1


	//   ....[17]....
        /*0200*/ 	.word	0x00000760
        /*0204*/ 	.word	0x000000ff
        /*0208*/ 	.word	0x00000160
        /*020c*/ 	.short	0x0100
        /*020e*/ 	.byte	0x06
	.zero		1


	//   ....[18]....
        /*0210*/ 	.word	0x00000770
        /*0214*/ 	.word	0x000000ff
        /*0218*/ 	.word	0x00000048
        /*021c*/ 	.short	0x0100
        /*021e*/ 	.byte	0x06
	.zero		1


	//   ....[19]....
        /*0220*/ 	.word	0x00000780
        /*0224*/ 	.word	0x000000ff
        /*0228*/ 	.word	0x00000168
        /*022c*/ 	.short	0x0100
        /*022e*/ 	.byte	0x06
	.zero		1


	//   ....[20]....
        /*0230*/ 	.word	0x00000790
        /*0234*/ 	.word	0x000000ff
        /*0238*/ 	.word	0x00000050
        /*023c*/ 	.short	0x0100
        /*023e*/ 	.byte	0x06
	.zero		1


	//   ....[21]....
        /*0240*/ 	.word	0x000007a0
        /*0244*/ 	.word	0x000000ff
        /*0248*/ 	.word	0x00000170
        /*024c*/ 	.short	0x0100
        /*024e*/ 	.byte	0x06
	.zero		1


	//   ....[22]....
        /*0250*/ 	.word	0x000007b0
        /*0254*/ 	.word	0x000000ff
        /*0258*/ 	.word	0x00000058
        /*025c*/ 	.short	0x0100
        /*025e*/ 	.byte	0x06
	.zero		1


	//   ....[23]....
        /*0260*/ 	.word	0x000007c0
        /*0264*/ 	.word	0x000000ff
        /*0268*/ 	.word	0x00000178
        /*026c*/ 	.short	0x0100
        /*026e*/ 	.byte	0x06
	.zero		1


	//   ....[24]....
        /*0270*/ 	.word	0x000007d0
        /*0274*/ 	.word	0x000000ff
        /*0278*/ 	.word	0x00000060
        /*027c*/ 	.short	0x0100
        /*027e*/ 	.byte	0x06
	.zero		1


	//   ....[25]....
        /*0280*/ 	.word	0x000007e0
        /*0284*/ 	.word	0x000000ff
        /*0288*/ 	.word	0x00000180
        /*028c*/ 	.short	0x0100
        /*028e*/ 	.byte	0x06
	.zero		1


	//   ....[26]....
        /*0290*/ 	.word	0x000007f0
        /*0294*/ 	.word	0x000000ff
        /*0298*/ 	.word	0x00000068
        /*029c*/ 	.short	0x0100
        /*029e*/ 	.byte	0x06
	.zero		1


	//   ....[27]....
        /*02a0*/ 	.word	0x00000800
        /*02a4*/ 	.word	0x000000ff
        /*02a8*/ 	.word	0x00000188
        /*02ac*/ 	.short	0x0100
        /*02ae*/ 	.byte	0x06
	.zero		1


	//   ....[28]....
        /*02b0*/ 	.word	0x00000810
        /*02b4*/ 	.word	0x000000ff
        /*02b8*/ 	.word	0x00000070
        /*02bc*/ 	.short	0x0100
        /*02be*/ 	.byte	0x06
	.zero		1


	//   ....[29]....
        /*02c0*/ 	.word	0x00000820
        /*02c4*/ 	.word	0x000000ff
        /*02c8*/ 	.word	0x00000190
        /*02cc*/ 	.short	0x0100
        /*02ce*/ 	.byte	0x06
	.zero		1


	//   ....[30]....
        /*02d0*/ 	.word	0x00000830
        /*02d4*/ 	.word	0x000000ff
        /*02d8*/ 	.word	0x00000078
        /*02dc*/ 	.short	0x0100
        /*02de*/ 	.byte	0x06
	.zero		1


	//   ....[31]....
        /*02e0*/ 	.word	0x00000840
        /*02e4*/ 	.word	0x000000ff
        /*02e8*/ 	.word	0x00000198
        /*02ec*/ 	.short	0x0100
        /*02ee*/ 	.byte	0x06
	.zero		1


	//   ....[32]....
        /*02f0*/ 	.word	0x00000850
        /*02f4*/ 	.word	0x000000ff
        /*02f8*/ 	.word	0x00000080
        /*02fc*/ 	.short	0x0100
        /*02fe*/ 	.byte	0x06
	.zero		1


	//   ....[33]....
        /*0300*/ 	.word	0x00000860
        /*0304*/ 	.word	0x000000ff
        /*0308*/ 	.word	0x000001a0
        /*030c*/ 	.short	0x0100
        /*030e*/ 	.byte	0x06
	.zero		1


	//   ....[34]....
        /*0310*/ 	.word	0x00000870
        /*0314*/ 	.word	0x000000ff
        /*0318*/ 	.word	0x00000088
        /*031c*/ 	.short	0x0100
        /*031e*/ 	.byte	0x06
	.zero		1


	//   ....[35]....
        /*0320*/ 	.word	0x00000880
        /*0324*/ 	.word	0x000000ff
        /*0328*/ 	.word	0x000001a8
        /*032c*/ 	.short	0x0100
        /*032e*/ 	.byte	0x06
	.zero		1


	//   ....[36]....
        /*0330*/ 	.word	0x00000890
        /*0334*/ 	.word	0x000000ff
        /*0338*/ 	.word	0x00000090
        /*033c*/ 	.short	0x0100
        /*033e*/ 	.byte	0x06
	.zero		1


	//   ....[37]....
        /*0340*/ 	.word	0x000008a0
        /*0344*/ 	.word	0x000000ff
        /*0348*/ 	.word	0x000001b0
        /*034c*/ 	.short	0x0100
        /*034e*/ 	.byte	0x06
	.zero		1


	//   ....[38]....
        /*0350*/ 	.word	0x000008b0
        /*0354*/ 	.word	0x000000ff
        /*0358*/ 	.word	0x00000098
        /*035c*/ 	.short	0x0100
        /*035e*/ 	.byte	0x06
	.zero		1


	//   ....[39]....
        /*0360*/ 	.word	0x000008c0
        /*0364*/ 	.word	0x000000ff
        /*0368*/ 	.word	0x000001b8
        /*036c*/ 	.short	0x0100
        /*036e*/ 	.byte	0x06
	.zero		1


	//   ....[40]....
        /*0370*/ 	.word	0x000008d0
        /*0374*/ 	.word	0x000000ff
        /*0378*/ 	.word	0x000000a0
        /*037c*/ 	.short	0x0100
        /*037e*/ 	.byte	0x06
	.zero		1


	//   ....[41]....
        /*0380*/ 	.word	0x000008e0
        /*0384*/ 	.word	0x000000ff
        /*0388*/ 	.word	0x000001c0
        /*038c*/ 	.short	0x0100
        /*038e*/ 	.byte	0x06
	.zero		1


	//   ....[42]....
        /*0390*/ 	.word	0x000008f0
        /*0394*/ 	.word	0x000000ff
        /*0398*/ 	.word	0x000000a8
        /*039c*/ 	.short	0x0100
        /*039e*/ 	.byte	0x06
	.zero		1


	//   ....[43]....
        /*03a0*/ 	.word	0x00000900
        /*03a4*/ 	.word	0x000000ff
        /*03a8*/ 	.word	0x000001c8
        /*03ac*/ 	.short	0x0100
        /*03ae*/ 	.byte	0x06
	.zero		1


	//   ....[44]....
        /*03b0*/ 	.word	0x00000910
        /*03b4*/ 	.word	0x000000ff
        /*03b8*/ 	.word	0x000000b0
        /*03bc*/ 	.short	0x0100
        /*03be*/ 	.byte	0x06
	.zero		1


	//   ....[45]....
        /*03c0*/ 	.word	0x00000920
        /*03c4*/ 	.word	0x000000ff
        /*03c8*/ 	.word	0x000001d0
        /*03cc*/ 	.short	0x0100
        /*03ce*/ 	.byte	0x06
	.zero		1


	//   ....[46]....
        /*03d0*/ 	.word	0x00000930
        /*03d4*/ 	.word	0x000000ff
        /*03d8*/ 	.word	0x000000b8
        /*03dc*/ 	.short	0x0100
        /*03de*/ 	.byte	0x06
	.zero		1


	//   ....[47]....
        /*03e0*/ 	.word	0x00000940
        /*03e4*/ 	.word	0x000000ff
        /*03e8*/ 	.word	0x000001d8
        /*03ec*/ 	.short	0x0100
        /*03ee*/ 	.byte	0x06
	.zero		1


	//   ....[48]....
        /*03f0*/ 	.word	0x00000950
        /*03f4*/ 	.word	0x000000ff
        /*03f8*/ 	.word	0x000000c0
        /*03fc*/ 	.short	0x0100
        /*03fe*/ 	.byte	0x06
	.zero		1


	//   ....[49]....
        /*0400*/ 	.word	0x00000960
        /*0404*/ 	.word	0x000000ff
        /*0408*/ 	.word	0x000001e0
        /*040c*/ 	.short	0x0100
        /*040e*/ 	.byte	0x06
	.zero		1


	//   ....[50]....
        /*0410*/ 	.word	0x00000970
        /*0414*/ 	.word	0x000000ff
        /*0418*/ 	.word	0x000000c8
        /*041c*/ 	.short	0x0100
        /*041e*/ 	.byte	0x06
	.zero		1


	//   ....[51]....
        /*0420*/ 	.word	0x00000980
        /*0424*/ 	.word	0x000000ff
        /*0428*/ 	.word	0x000001e8
        /*042c*/ 	.short	0x0100
        /*042e*/ 	.byte	0x06
	.zero		1


	//   ....[52]....
        /*0430*/ 	.word	0x00000990
        /*0434*/ 	.word	0x000000ff
        /*0438*/ 	.word	0x000000d0
        /*043c*/ 	.short	0x0100
        /*043e*/ 	.byte	0x06
	.zero		1


	//   ....[53]....
        /*0440*/ 	.word	0x000009a0
        /*0444*/ 	.word	0x000000ff
        /*0448*/ 	.word	0x000001f0
        /*044c*/ 	.short	0x0100
        /*044e*/ 	.byte	0x06
	.zero		1


	//   ....[54]....
        /*0450*/ 	.word	0x000009b0
        /*0454*/ 	.word	0x000000ff
        /*0458*/ 	.word	0x000000d8
        /*045c*/ 	.short	0x0100
        /*045e*/ 	.byte	0x06
	.zero		1


	//   ....[55]....
        /*0460*/ 	.word	0x000009c0
        /*0464*/ 	.word	0x000000ff
        /*0468*/ 	.word	0x000001f8
        /*046c*/ 	.short	0x0100
        /*046e*/ 	.byte	0x06
	.zero		1


	//   ....[56]....
        /*0470*/ 	.word	0x000009d0
        /*0474*/ 	.word	0x000000ff
        /*0478*/ 	.word	0x000000e0
        /*047c*/ 	.short	0x0100
        /*047e*/ 	.byte	0x06
	.zero		1


	//   ....[57]....
        /*0480*/ 	.word	0x000009e0
        /*0484*/ 	.word	0x000000ff
        /*0488*/ 	.word	0x00000200
        /*048c*/ 	.short	0x0100
        /*048e*/ 	.byte	0x06
	.zero		1


	//   ....[58]....
        /*0490*/ 	.word	0x000009f0
        /*0494*/ 	.word	0x000000ff
        /*0498*/ 	.word	0x000000e8
        /*049c*/ 	.short	0x0100
        /*049e*/ 	.byte	0x06
	.zero		1


	//   ....[59]....
        /*04a0*/ 	.word	0x00000a00
        /*04a4*/ 	.word	0x000000ff
        /*04a8*/ 	.word	0x00000208
        /*04ac*/ 	.short	0x0100
        /*04ae*/ 	.byte	0x06
	.zero		1


	//   ....[60]....
        /*04b0*/ 	.word	0x00000a10
        /*04b4*/ 	.word	0x000000ff
        /*04b8*/ 	.word	0x000000f0
        /*04bc*/ 	.short	0x0100
        /*04be*/ 	.byte	0x06
	.zero		1


	//   ....[61]....
        /*04c0*/ 	.word	0x00000a20
        /*04c4*/ 	.word	0x000000ff
        /*04c8*/ 	.word	0x00000210
        /*04cc*/ 	.short	0x0100
        /*04ce*/ 	.byte	0x06
	.zero		1


	//   ....[62]....
        /*04d0*/ 	.word	0x00000a30
        /*04d4*/ 	.word	0x000000ff
        /*04d8*/ 	.word	0x000000f8
        /*04dc*/ 	.short	0x0100
        /*04de*/ 	.byte	0x06
	.zero		1


	//   ....[63]....
        /*04e0*/ 	.word	0x00000a40
        /*04e4*/ 	.word	0x000000ff
        /*04e8*/ 	.word	0x00000218
        /*04ec*/ 	.short	0x0100
        /*04ee*/ 	.byte	0x06
	.zero		1


	//   ....[64]....
        /*04f0*/ 	.word	0x00000a50
        /*04f4*/ 	.word	0x000000ff
        /*04f8*/ 	.word	0x00000100
        /*04fc*/ 	.short	0x0100
        /*04fe*/ 	.byte	0x06
	.zero		1


	//   ....[65]....
        /*0500*/ 	.word	0x00000a60
        /*0504*/ 	.word	0x000000ff
        /*0508*/ 	.word	0x00000220
        /*050c*/ 	.short	0x0100
        /*050e*/ 	.byte	0x06
	.zero		1


	//   ....[66]....
        /*0510*/ 	.word	0x00000a70
        /*0514*/ 	.word	0x000000ff
        /*0518*/ 	.word	0x00000108
        /*051c*/ 	.short	0x0100
        /*051e*/ 	.byte	0x06
	.zero		1


	//   ....[67]....
        /*0520*/ 	.word	0x00000a80
        /*0524*/ 	.word	0x000000ff
        /*0528*/ 	.word	0x00000228
        /*052c*/ 	.short	0x0100
        /*052e*/ 	.byte	0x06
	.zero		1


	//   ....[68]....
        /*0530*/ 	.word	0x00000a90
        /*0534*/ 	.word	0x000000ff
        /*0538*/ 	.word	0x00000110
        /*053c*/ 	.short	0x0100
        /*053e*/ 	.byte	0x06
	.zero		1


	//   ....[69]....
        /*0540*/ 	.word	0x00000aa0
        /*0544*/ 	.word	0x000000ff
        /*0548*/ 	.word	0x00000230
        /*054c*/ 	.short	0x0100
        /*054e*/ 	.byte	0x06
	.zero		1


	//   ....[70]....
        /*0550*/ 	.word	0x00000ab0
        /*0554*/ 	.word	0x000000ff
        /*0558*/ 	.word	0x00000118
        /*055c*/ 	.short	0x0100
        /*055e*/ 	.byte	0x06
	.zero		1


	//   ....[71]....
        /*0560*/ 	.word	0x00000ac0
        /*0564*/ 	.word	0x000000ff
        /*0568*/ 	.word	0x00000238
        /*056c*/ 	.short	0x0100
        /*056e*/ 	.byte	0x06
	.zero		1


	//   ....[72]....
        /*0570*/ 	.word	0x00000bf0
        /*0574*/ 	.word	0x000000ff
        /*0578*/ 	.word	0x00000240
        /*057c*/ 	.short	0x0100
        /*057e*/ 	.byte	0x06
	.zero		1


	//   ....[73]....
        /*0580*/ 	.word	0x00000c00
        /*0584*/ 	.word	0x000000ff
        /*0588*/ 	.word	0x00000248
        /*058c*/ 	.short	0x0100
        /*058e*/ 	.byte	0x06
	.zero		1


	//   ....[74]....
        /*0590*/ 	.word	0x00000ce0
        /*0594*/ 	.word	0x000000ff
        /*0598*/ 	.word	0x00000250
        /*059c*/ 	.short	0x0100
        /*059e*/ 	.byte	0x05
	.zero		1


	//   ....[75]....
        /*05a0*/ 	.word	0x00000cf0
        /*05a4*/ 	.word	0x000000ff
        /*05a8*/ 	.word	0x00000258
        /*05ac*/ 	.short	0x0100
        /*05ae*/ 	.byte	0x05
	.zero		1


	//   ....[76]....
        /*05b0*/ 	.word	0x00000e20
        /*05b4*/ 	.word	0x000000ff
        /*05b8*/ 	.word	0x00000260
        /*05bc*/ 	.short	0x0100
        /*05be*/ 	.byte	0x05
	.zero		1


	//   ....[77]....
        /*05c0*/ 	.word	0x00000e30
        /*05c4*/ 	.word	0x000000ff
        /*05c8*/ 	.word	0x00000270
        /*05cc*/ 	.short	0x0100
        /*05ce*/ 	.byte	0x05
	.zero		1


	//   ....[78]....
        /*05d0*/ 	.word	0x00000e40
        /*05d4*/ 	.word	0x000000ff
        /*05d8*/ 	.word	0x00000268
        /*05dc*/ 	.short	0x0100
        /*05de*/ 	.byte	0x05
	.zero		1


	//   ....[79]....
        /*05e0*/ 	.word	0x00000e50
        /*05e4*/ 	.word	0x000000ff
        /*05e8*/ 	.word	0x00000278
        /*05ec*/ 	.short	0x0100
        /*05ee*/ 	.byte	0x05
	.zero		1


	//   ....[80]....
        /*05f0*/ 	.word	0x00000f70
        /*05f4*/ 	.word	0x000000ff
        /*05f8*/ 	.word	0x00000280
        /*05fc*/ 	.short	0x0100
        /*05fe*/ 	.byte	0x06
	.zero		1


	//   ....[81]....
        /*0600*/ 	.word	0x00000f80
        /*0604*/ 	.word	0x000000ff
        /*0608*/ 	.word	0x000002a0
        /*060c*/ 	.short	0x0100
        /*060e*/ 	.byte	0x06
	.zero		1


	//   ....[82]....
        /*0610*/ 	.word	0x00000f90
        /*0614*/ 	.word	0x000000ff
        /*0618*/ 	.word	0x00000288
        /*061c*/ 	.short	0x0100
        /*061e*/ 	.byte	0x06
	.zero		1


	//   ....[83]....
        /*0620*/ 	.word	0x00000fa0
        /*0624*/ 	.word	0x000000ff
        /*0628*/ 	.word	0x000002a8
        /*062c*/ 	.short	0x0100
        /*062e*/ 	.byte	0x06
	.zero		1


	//   ....[84]....
        /*0630*/ 	.word	0x00000fb0
        /*0634*/ 	.word	0x000000ff
        /*0638*/ 	.word	0x00000290
        /*063c*/ 	.short	0x0100
        /*063e*/ 	.byte	0x06
	.zero		1


	//   ....[85]....
        /*0640*/ 	.word	0x00000fc0
        /*0644*/ 	.word	0x000000ff
        /*0648*/ 	.word	0x000002b0
        /*064c*/ 	.short	0x0100
        /*064e*/ 	.byte	0x06
	.zero		1


	//   ....[86]....
        /*0650*/ 	.word	0x00000fd0
        /*0654*/ 	.word	0x000000ff
        /*0658*/ 	.word	0x00000298
        /*065c*/ 	.short	0x0100
        /*065e*/ 	.byte	0x06
	.zero		1


	//   ....[87]....
        /*0660*/ 	.word	0x00000fe0
        /*0664*/ 	.word	0x000000ff
        /*0668*/ 	.word	0x000002b8
        /*066c*/ 	.short	0x0100
        /*066e*/ 	.byte	0x06
	.zero		1


	//   ....[88]....
        /*0670*/ 	.word	0x000010d0
        /*0674*/ 	.word	0x000000ff
        /*0678*/ 	.word	0x000002c0
        /*067c*/ 	.short	0x0100
        /*067e*/ 	.byte	0x05
	.zero		1


	//   ....[89]....
        /*0680*/ 	.word	0x000010e0
        /*0684*/ 	.word	0x000000ff
        /*0688*/ 	.word	0x000002d0
        /*068c*/ 	.short	0x0100
        /*068e*/ 	.byte	0x05
	.zero		1


	//   ....[90]....
        /*0690*/ 	.word	0x000010f0
        /*0694*/ 	.word	0x000000ff
        /*0698*/ 	.word	0x000002c8
        /*069c*/ 	.short	0x0100
        /*069e*/ 	.byte	0x05
	.zero		1


	//   ....[91]....
        /*06a0*/ 	.word	0x00001100
        /*06a4*/ 	.word	0x000000ff
        /*06a8*/ 	.word	0x000002d8
        /*06ac*/ 	.short	0x0100
        /*06ae*/ 	.byte	0x05
	.zero		1


	//   ....[92]....
        /*06b0*/ 	.word	0x00001200
        /*06b4*/ 	.word	0x000000ff
        /*06b8*/ 	.word	0x000002e0
        /*06bc*/ 	.short	0x0100
        /*06be*/ 	.byte	0x04
	.zero		1


	//   ....[93]....
        /*06c0*/ 	.word	0x00001da0
        /*06c4*/ 	.word	0x00000000
        /*06c8*/ 	.word	0x000002d0
        /*06cc*/ 	.short	0x010a
        /*06ce*/ 	.byte	0xff
	.zero		1


	//   ....[94]....
        /*06d0*/ 	.word	0x00001dd0
        /*06d4*/ 	.word	0x00000000
        /*06d8*/ 	.word	0x000002c0
        /*06dc*/ 	.short	0x0101
        /*06de*/ 	.byte	0xff
	.zero		1


	//   ....[95]....
        /*06e0*/ 	.word	0x00001e90
        /*06e4*/ 	.word	0x000000ff
        /*06e8*/ 	.word	0x00000120
        /*06ec*/ 	.short	0x010a
        /*06ee*/ 	.byte	0x04
	.zero		1


	//   ....[96]....
        /*06f0*/ 	.word	0x00001f40
        /*06f4*/ 	.word	0x000000ff
        /*06f8*/ 	.word	0x00000120
        /*06fc*/ 	.short	0x010a
        /*06fe*/ 	.byte	0x21
	.zero		1


	//   ....[97]....
        /*0700*/ 	.word	0x00002100
        /*0704*/ 	.word	0x000000ff
        /*0708*/ 	.word	0x00000120
        /*070c*/ 	.short	0x010a
        /*070e*/ 	.byte	0x04
	.zero		1


	//   ....[98]....
        /*0710*/ 	.word	0x00002200
        /*0714*/ 	.word	0x000000ff
        /*0718*/ 	.word	0x00000258
        /*071c*/ 	.short	0x0101
        /*071e*/ 	.byte	0x0f
	.zero		1


	//   ....[99]....
        /*0720*/ 	.word	0x00002220
        /*0724*/ 	.word	0x000000ff
        /*0728*/ 	.word	0x00000120
        /*072c*/ 	.short	0x010a
        /*072e*/ 	.byte	0x05
	.zero		1


	//   ....[100]....
        /*0730*/ 	.word	0x000022a0
        /*0734*/ 	.word	0x000000ff
        /*0738*/ 	.word	0x00000120
        /*073c*/ 	.short	0x010a
        /*073e*/ 	.byte	0x21
	.zero		1


	//   ....[101]....
        /*0740*/ 	.word	0x00002430
        /*0744*/ 	.word	0x000000ff
        /*0748*/ 	.word	0x00000120
        /*074c*/ 	.short	0x010a
        /*074e*/ 	.byte	0x06
	.zero		1


	//   ....[102]....
        /*0750*/ 	.word	0x00002560
        /*0754*/ 	.word	0x00000003
        /*0758*/ 	.word	0x00000260
        /*075c*/ 	.short	0x010a
        /*075e*/ 	.byte	0xff
	.zero		1


	//   ....[103]....
        /*0760*/ 	.word	0x000026b0
        /*0764*/ 	.word	0x00000000
        /*0768*/ 	.word	0x00000000
        /*076c*/ 	.short	0x0101
        /*076e*/ 	.byte	0xff
	.zero		1


	//   ....[104]....
        /*0770*/ 	.word	0x00002bd0
        /*0774*/ 	.word	0x000000ff
        /*0778*/ 	.word	0x00000000
        /*077c*/ 	.short	0x010a
        /*077e*/ 	.byte	0x04
	.zero		1


	//   ....[105]....
        /*0780*/ 	.word	0x00002c60
        /*0784*/ 	.word	0x000000ff
        /*0788*/ 	.word	0x00000000
        /*078c*/ 	.short	0x010a
        /*078e*/ 	.byte	0x04
	.zero		1


	//   ....[106]....
        /*0790*/ 	.word	0x00002cf0
        /*0794*/ 	.word	0x000000ff
        /*0798*/ 	.word	0x00000000
        /*079c*/ 	.short	0x010a
        /*079e*/ 	.byte	0x04
	.zero		1


	//   ....[107]....
        /*07a0*/ 	.word	0x00002d80
        /*07a4*/ 	.word	0x000000ff
        /*07a8*/ 	.word	0x00000000
        /*07ac*/ 	.short	0x010a
        /*07ae*/ 	.byte	0x04
	.zero		1


	//   ....[108]....
        /*07b0*/ 	.word	0x00002e10
        /*07b4*/ 	.word	0x000000ff
        /*07b8*/ 	.word	0x00000000
        /*07bc*/ 	.short	0x010a
        /*07be*/ 	.byte	0x04
	.zero		1


	//   ....[109]....
        /*07c0*/ 	.word	0x00002ea0
        /*07c4*/ 	.word	0x000000ff
        /*07c8*/ 	.word	0x00000000
        /*07cc*/ 	.short	0x010a
        /*07ce*/ 	.byte	0x04
	.zero		1


	//   ....[110]....
        /*07d0*/ 	.word	0x00002f30
        /*07d4*/ 	.word	0x000000ff
        /*07d8*/ 	.word	0x00000000
        /*07dc*/ 	.short	0x010a
        /*07de*/ 	.byte	0x04
	.zero		1


	//   ....[111]....
        /*07e0*/ 	.word	0x00002fc0
        /*07e4*/ 	.word	0x000000ff
        /*07e8*/ 	.word	0x00000000
        /*07ec*/ 	.short	0x010a
        /*07ee*/ 	.byte	0x04
	.zero		1


	//   ....[112]....
        /*07f0*/ 	.word	0x00003050
        /*07f4*/ 	.word	0x000000ff
        /*07f8*/ 	.word	0x00000000
        /*07fc*/ 	.short	0x010a
        /*07fe*/ 	.byte	0x04
	.zero		1


	//   ....[113]....
        /*0800*/ 	.word	0x000030e0
        /*0804*/ 	.word	0x000000ff
        /*0808*/ 	.word	0x00000000
        /*080c*/ 	.short	0x010a
        /*080e*/ 	.byte	0x04
	.zero		1


	//   ....[114]....
        /*0810*/ 	.word	0x00003170
        /*0814*/ 	.word	0x000000ff
        /*0818*/ 	.word	0x00000000
        /*081c*/ 	.short	0x010a
        /*081e*/ 	.byte	0x04
	.zero		1


	//   ....[115]....
        /*0820*/ 	.word	0x00003200
        /*0824*/ 	.word	0x000000ff
        /*0828*/ 	.word	0x00000000
        /*082c*/ 	.short	0x010a
        /*082e*/ 	.byte	0x04
	.zero		1


	//   ....[116]....
        /*0830*/ 	.word	0x00003290
        /*0834*/ 	.word	0x000000ff
        /*0838*/ 	.word	0x00000000
        /*083c*/ 	.short	0x010a
        /*083e*/ 	.byte	0x04
	.zero		1


	//   ....[117]....
        /*0840*/ 	.word	0x00003320
        /*0844*/ 	.word	0x000000ff
        /*0848*/ 	.word	0x00000000
        /*084c*/ 	.short	0x010a
        /*084e*/ 	.byte	0x04
	.zero		1


	//   ....[118]....
        /*0850*/ 	.word	0x000033b0
        /*0854*/ 	.word	0x000000ff
        /*0858*/ 	.word	0x00000000
        /*085c*/ 	.short	0x010a
        /*085e*/ 	.byte	0x04
	.zero		1


	//   ....[119]....
        /*0860*/ 	.word	0x00003440
        /*0864*/ 	.word	0x000000ff
        /*0868*/ 	.word	0x00000000
        /*086c*/ 	.short	0x010a
        /*086e*/ 	.byte	0x04
	.zero		1


	//   ....[120]....
        /*0870*/ 	.word	0x000034d0
        /*0874*/ 	.word	0x000000ff
        /*0878*/ 	.word	0x00000000
        /*087c*/ 	.short	0x010a
        /*087e*/ 	.byte	0x04
	.zero		1


	//   ....[121]....
        /*0880*/ 	.word	0x00003560
        /*0884*/ 	.word	0x000000ff
        /*0888*/ 	.word	0x00000000
        /*088c*/ 	.short	0x010a
        /*088e*/ 	.byte	0x04
	.zero		1


	//   ....[122]....
        /*0890*/ 	.word	0x000035f0
        /*0894*/ 	.word	0x000000ff
        /*0898*/ 	.word	0x00000000
        /*089c*/ 	.short	0x010a
        /*089e*/ 	.byte	0x04
	.zero		1


	//   ....[123]....
        /*08a0*/ 	.word	0x00003680
        /*08a4*/ 	.word	0x000000ff
        /*08a8*/ 	.word	0x00000000
        /*08ac*/ 	.short	0x010a
        /*08ae*/ 	.byte	0x04
	.zero		1


	//   ....[124]....
        /*08b0*/ 	.word	0x00003710
        /*08b4*/ 	.word	0x000000ff
        /*08b8*/ 	.word	0x00000000
        /*08bc*/ 	.short	0x010a
        /*08be*/ 	.byte	0x04
	.zero		1


	//   ....[125]....
        /*08c0*/ 	.word	0x000037a0
        /*08c4*/ 	.word	0x000000ff
        /*08c8*/ 	.word	0x00000000
        /*08cc*/ 	.short	0x010a
        /*08ce*/ 	.byte	0x04
	.zero		1


	//   ....[126]....
        /*08d0*/ 	.word	0x00003830
        /*08d4*/ 	.word	0x000000ff
        /*08d8*/ 	.word	0x00000000
        /*08dc*/ 	.short	0x010a
        /*08de*/ 	.byte	0x04
	.zero		1


	//   ....[127]....
        /*08e0*/ 	.word	0x000038c0
        /*08e4*/ 	.word	0x000000ff
        /*08e8*/ 	.word	0x00000000
        /*08ec*/ 	.short	0x010a
        /*08ee*/ 	.byte	0x04
	.zero		1


	//   ....[128]....
        /*08f0*/ 	.word	0x00003950
        /*08f4*/ 	.word	0x000000ff
        /*08f8*/ 	.word	0x00000000
        /*08fc*/ 	.short	0x010a
        /*08fe*/ 	.byte	0x04
	.zero		1


	//   ....[129]....
        /*0900*/ 	.word	0x000039e0
        /*0904*/ 	.word	0x000000ff
        /*0908*/ 	.word	0x00000000
        /*090c*/ 	.short	0x010a
        /*090e*/ 	.byte	0x04
	.zero		1


	//   ....[130]....
        /*0910*/ 	.word	0x00003a70
        /*0914*/ 	.word	0x000000ff
        /*0918*/ 	.word	0x00000000
        /*091c*/ 	.short	0x010a
        /*091e*/ 	.byte	0x04
	.zero		1


	//   ....[131]....
        /*0920*/ 	.word	0x00003b00
        /*0924*/ 	.word	0x000000ff
        /*0928*/ 	.word	0x00000000
        /*092c*/ 	.short	0x010a
        /*092e*/ 	.byte	0x04
	.zero		1


	//   ....[132]....
        /*0930*/ 	.word	0x00003b90
        /*0934*/ 	.word	0x000000ff
        /*0938*/ 	.word	0x00000000
        /*093c*/ 	.short	0x010a
        /*093e*/ 	.byte	0x04
	.zero		1


	//   ....[133]....
        /*0940*/ 	.word	0x00003c20
        /*0944*/ 	.word	0x000000ff
        /*0948*/ 	.word	0x00000000
        /*094c*/ 	.short	0x010a
        /*094e*/ 	.byte	0x04
	.zero		1


	//   ....[134]....
        /*0950*/ 	.word	0x00003cb0
        /*0954*/ 	.word	0x000000ff
        /*0958*/ 	.word	0x00000000
        /*095c*/ 	.short	0x010a
        /*095e*/ 	.byte	0x04
	.zero		1


	//   ....[135]....
        /*0960*/ 	.word	0x00003d40
        /*0964*/ 	.word	0x000000ff
        /*0968*/ 	.word	0x00000000
        /*096c*/ 	.short	0x010a
        /*096e*/ 	.byte	0x04
	.zero		1


	//   ....[136]....
        /*0970*/ 	.word	0x00003dd0
        /*0974*/ 	.word	0x000000ff
        /*0978*/ 	.word	0x00000000
        /*097c*/ 	.short	0x010a
        /*097e*/ 	.byte	0x04
	.zero		1


	//   ....[137]....
        /*0980*/ 	.word	0x00003e60
        /*0984*/ 	.word	0x000000ff
        /*0988*/ 	.word	0x00000000
        /*098c*/ 	.short	0x010a
        /*098e*/ 	.byte	0x04
	.zero		1


	//   ....[138]....
        /*0990*/ 	.word	0x00003ef0
        /*0994*/ 	.word	0x000000ff
        /*0998*/ 	.word	0x00000000
        /*099c*/ 	.short	0x010a
        /*099e*/ 	.byte	0x04
	.zero		1


	//   ....[139]....
        /*09a0*/ 	.word	0x00003f90
        /*09a4*/ 	.word	0x00000000
        /*09a8*/ 	.word	0x00000000
        /*09ac*/ 	.short	0x010a
        /*09ae*/ 	.byte	0xff
	.zero		1


	//   ....[140]....
        /*09b0*/ 	.word	0x000040b0
        /*09b4*/ 	.word	0x00000002
        /*09b8*/ 	.word	0x000002c0
        /*09bc*/ 	.short	0x010a
        /*09be*/ 	.byte	0xff
	.zero		1


	//   ....[141]....
        /*09c0*/ 	.word	0x00004120
        /*09c4*/ 	.word	0x00000002
        /*09c8*/ 	.word	0x00000000
        /*09cc*/ 	.short	0x0101
        /*09ce*/ 	.byte	0xff
	.zero		1


	//   ....[142]....
        /*09d0*/ 	.word	0x00004140
        /*09d4*/ 	.word	0x000000ff
        /*09d8*/ 	.word	0x00000270
        /*09dc*/ 	.short	0x010a
        /*09de*/ 	.byte	0x05
	.zero		1


	//   ....[143]....
        /*09e0*/ 	.word	0x00004260
        /*09e4*/ 	.word	0x00000002
        /*09e8*/ 	.word	0x00000260
        /*09ec*/ 	.short	0x010a
        /*09ee*/ 	.byte	0xff
	.zero		1


	//   ....[144]....
        /*09f0*/ 	.word	0x00004360
        /*09f4*/ 	.word	0x00000002
        /*09f8*/ 	.word	0x00000000
        /*09fc*/ 	.short	0x0101
        /*09fe*/ 	.byte	0xff
	.zero		1


	//   ....[145]....
        /*0a00*/ 	.word	0x000043f0
        /*0a04*/ 	.word	0x000000ff
        /*0a08*/ 	.word	0x00000270
        /*0a0c*/ 	.short	0x0106
        /*0a0e*/ 	.byte	0x05
	.zero		1


	//   ....[146]....
        /*0a10*/ 	.word	0x00004410
        /*0a14*/ 	.word	0x000000ff
        /*0a18*/ 	.word	0x00000270
        /*0a1c*/ 	.short	0x010a
        /*0a1e*/ 	.byte	0x05
	.zero		1


	//   ....[147]....
        /*0a20*/ 	.word	0x000044a0
        /*0a24*/ 	.word	0x000000ff
        /*0a28*/ 	.word	0x00000270
        /*0a2c*/ 	.short	0x0106
        /*0a2e*/ 	.byte	0x04
	.zero		1


	//   ....[148]....
        /*0a30*/ 	.word	0x000044e0
        /*0a34*/ 	.word	0x00000000
        /*0a38*/ 	.word	0x00000270
        /*0a3c*/ 	.short	0x010a
        /*0a3e*/ 	.byte	0xff
	.zero		1


	//   ....[149]....
        /*0a40*/ 	.word	0x00004720
        /*0a44*/ 	.word	0x000000ff
        /*0a48*/ 	.word	0x00000008
        /*0a4c*/ 	.short	0x010a
        /*0a4e*/ 	.byte	0x04
	.zero		1


	//   ....[150]....
        /*0a50*/ 	.word	0x00004740
        /*0a54*/ 	.word	0x000000ff
        /*0a58*/ 	.word	0x00000008
        /*0a5c*/ 	.short	0x010a
        /*0a5e*/ 	.byte	0x04
	.zero		1


	//   ....[151]....
        /*0a60*/ 	.word	0x000048d0
        /*0a64*/ 	.word	0x000000ff
        /*0a68*/ 	.word	0x00000008
        /*0a6c*/ 	.short	0x010a
        /*0a6e*/ 	.byte	0x04
	.zero		1


	//   ....[152]....
        /*0a70*/ 	.word	0x000048f0
        /*0a74*/ 	.word	0x000000ff
        /*0a78*/ 	.word	0x00000008
        /*0a7c*/ 	.short	0x010a
        /*0a7e*/ 	.byte	0x04
	.zero		1


	//   ....[153]....
        /*0a80*/ 	.word	0x000049b0
        /*0a84*/ 	.word	0x000000ff
        /*0a88*/ 	.word	0x00000000
        /*0a8c*/ 	.short	0x0101
        /*0a8e*/ 	.byte	0x05
	.zero		1


	//   ....[154]....
        /*0a90*/ 	.word	0x00004cb0
        /*0a94*/ 	.word	0x00000000
        /*0a98*/ 	.word	0x00000260
        /*0a9c*/ 	.short	0x010a
        /*0a9e*/ 	.byte	0xff
	.zero		1


	//   ....[155]....
        /*0aa0*/ 	.word	0x00004d70
        /*0aa4*/ 	.word	0x00000000
        /*0aa8*/ 	.word	0x00000000
        /*0aac*/ 	.short	0x0101
        /*0aae*/ 	.byte	0xff
	.zero		1


	//   ....[156]....
        /*0ab0*/ 	.word	0x00004e30
        /*0ab4*/ 	.word	0x000000ff
        /*0ab8*/ 	.word	0x00000000
        /*0abc*/ 	.short	0x010a
        /*0abe*/ 	.byte	0x04
	.zero		1


	//   ....[157]....
        /*0ac0*/ 	.word	0x00004e40
        /*0ac4*/ 	.word	0x000000ff
        /*0ac8*/ 	.word	0x000002a0
        /*0acc*/ 	.short	0x010a
        /*0ace*/ 	.byte	0x08
	.zero		1


	//   ....[158]....
        /*0ad0*/ 	.word	0x00004ef0
        /*0ad4*/ 	.word	0x000000ff
        /*0ad8*/ 	.word	0x00000000
        /*0adc*/ 	.short	0x010a
        /*0ade*/ 	.byte	0x07
	.zero		1


	//   ....[159]....
        /*0ae0*/ 	.word	0x00005030
        /*0ae4*/ 	.word	0x000000ff
        /*0ae8*/ 	.word	0x00000000
        /*0aec*/ 	.short	0x010a
        /*0aee*/ 	.byte	0x04
	.zero		1


	//   ....[160]....
        /*0af0*/ 	.word	0x00005280
        /*0af4*/ 	.word	0x000000ff
        /*0af8*/ 	.word	0x00000000
        /*0afc*/ 	.short	0x010a
        /*0afe*/ 	.byte	0x07
	.zero		1


	//   ....[161]....
        /*0b00*/ 	.word	0x00005310
        /*0b04*/ 	.word	0x000000ff
        /*0b08*/ 	.word	0x00000000
        /*0b0c*/ 	.short	0x010a
        /*0b0e*/ 	.byte	0x07
	.zero		1


	//   ....[162]....
        /*0b10*/ 	.word	0x000053a0
        /*0b14*/ 	.word	0x000000ff
        /*0b18*/ 	.word	0x00000000
        /*0b1c*/ 	.short	0x010a
        /*0b1e*/ 	.byte	0x07
	.zero		1


	//   ....[163]....
        /*0b20*/ 	.word	0x00005440
        /*0b24*/ 	.word	0x00000000
        /*0b28*/ 	.word	0x00000000
        /*0b2c*/ 	.short	0x010a
        /*0b2e*/ 	.byte	0xff
	.zero		1


	//   ....[164]....
        /*0b30*/ 	.word	0x00005480
        /*0b34*/ 	.word	0x00000000
        /*0b38*/ 	.word	0x00000000
        /*0b3c*/ 	.short	0x010a
        /*0b3e*/ 	.byte	0xff
	.zero		1


	//   ....[165]....
        /*0b40*/ 	.word	0x000054f0
        /*0b44*/ 	.word	0x000000ff
        /*0b48*/ 	.word	0x00000000
        /*0b4c*/ 	.short	0x0101
        /*0b4e*/ 	.byte	0x05
	.zero		1


	//   ....[166]....
        /*0b50*/ 	.word	0x00005530
        /*0b54*/ 	.word	0x000000ff
        /*0b58*/ 	.word	0x000002e0
        /*0b5c*/ 	.short	0x010a
        /*0b5e*/ 	.byte	0x06
	.zero		1


	//   ....[167]....
        /*0b60*/ 	.word	0x00005590
        /*0b64*/ 	.word	0x000000ff
        /*0b68*/ 	.word	0x00000000
        /*0b6c*/ 	.short	0x0101
        /*0b6e*/ 	.byte	0x05
	.zero		1


	//   ....[168]....
        /*0b70*/ 	.word	0x000059e0
        /*0b74*/ 	.word	0x00000007
        /*0b78*/ 	.word	0x00000260
        /*0b7c*/ 	.short	0x010a
        /*0b7e*/ 	.byte	0xff
	.zero		1


	//   ....[169]....
        /*0b80*/ 	.word	0x00005b50
        /*0b84*/ 	.word	0x00000000
        /*0b88*/ 	.word	0x00000000
        /*0b8c*/ 	.short	0x0101
        /*0b8e*/ 	.byte	0xff
	.zero		1


	//   ....[170]....
        /*0b90*/ 	.word	0x00005f60
        /*0b94*/ 	.word	0x000000ff
        /*0b98*/ 	.word	0x00000258
        /*0b9c*/ 	.short	0x010a
        /*0b9e*/ 	.byte	0x13
	.zero		1


	//   ....[171]....
        /*0ba0*/ 	.word	0x000060d0
        /*0ba4*/ 	.word	0x000000ff
        /*0ba8*/ 	.word	0x00000248
        /*0bac*/ 	.short	0x010a
        /*0bae*/ 	.byte	0x13
	.zero		1


	//   ....[172]....
        /*0bb0*/ 	.word	0x000062e0
        /*0bb4*/ 	.word	0x000000ff
        /*0bb8*/ 	.word	0x00000240
        /*0bbc*/ 	.short	0x010b
        /*0bbe*/ 	.byte	0x13
	.zero		1


	//   ....[173]....
        /*0bc0*/ 	.word	0x000062f0
        /*0bc4*/ 	.word	0x000000ff
        /*0bc8*/ 	.word	0x00000000
        /*0bcc*/ 	.short	0x0101
        /*0bce*/ 	.byte	0x36
	.zero		1


	//   ....[174]....
        /*0bd0*/ 	.word	0x00006330
        /*0bd4*/ 	.word	0x00000000
        /*0bd8*/ 	.word	0x00000248
        /*0bdc*/ 	.short	0x010a
        /*0bde*/ 	.byte	0xff
	.zero		1


	//   ....[175]....
        /*0be0*/ 	.word	0x00006680
        /*0be4*/ 	.word	0x00000003
        /*0be8*/ 	.word	0x00000260
        /*0bec*/ 	.short	0x010a
        /*0bee*/ 	.byte	0xff
	.zero		1


	//   ....[176]....
        /*0bf0*/ 	.word	0x00006800
        /*0bf4*/ 	.word	0x00000000
        /*0bf8*/ 	.word	0x00000000
        /*0bfc*/ 	.short	0x0101
        /*0bfe*/ 	.byte	0xff
	.zero		1


	//   ....[177]....
        /*0c00*/ 	.word	0x000071c0
        /*0c04*/ 	.word	0x000000ff
        /*0c08*/ 	.word	0x00000240
        /*0c0c*/ 	.short	0x010a
        /*0c0e*/ 	.byte	0x39
	.zero		1


	//   ....[178]....
        /*0c10*/ 	.word	0x000071d0
        /*0c14*/ 	.word	0x00000052
        /*0c18*/ 	.word	0x00000280
        /*0c1c*/ 	.short	0x010a
        /*0c1e*/ 	.byte	0xff
	.zero		1


	//   ....[179]....
        /*0c20*/ 	.word	0x00007320
        /*0c24*/ 	.word	0x000000ff
        /*0c28*/ 	.word	0x00000240
        /*0c2c*/ 	.short	0x010a
        /*0c2e*/ 	.byte	0x39
	.zero		1


	//   ....[180]....
        /*0c30*/ 	.word	0x00007400
        /*0c34*/ 	.word	0x000000ff
        /*0c38*/ 	.word	0x00000000
        /*0c3c*/ 	.short	0x0101
        /*0c3e*/ 	.byte	0x04
	.zero		1


	//   ....[181]....
        /*0c40*/ 	.word	0x00007460
        /*0c44*/ 	.word	0x00000052
        /*0c48*/ 	.word	0x00000280
        /*0c4c*/ 	.short	0x010a
        /*0c4e*/ 	.byte	0xff
	.zero		1


	//   ....[182]....
        /*0c50*/ 	.word	0x00007840
        /*0c54*/ 	.word	0x00000052
        /*0c58*/ 	.word	0x00000000
        /*0c5c*/ 	.short	0x0101
        /*0c5e*/ 	.byte	0xff
	.zero		1


	//   ....[183]....
        /*0c60*/ 	.word	0x00008090
        /*0c64*/ 	.word	0x00000000
        /*0c68*/ 	.word	0x000002d0
        /*0c6c*/ 	.short	0x010a
        /*0c6e*/ 	.byte	0xff
	.zero		1


	//   ....[184]....
        /*0c70*/ 	.word	0x000080f0
        /*0c74*/ 	.word	0x00000000
        /*0c78*/ 	.word	0x00000120
        /*0c7c*/ 	.short	0x010a
        /*0c7e*/ 	.byte	0xff
	.zero		1


	//   ....[185]....
        /*0c80*/ 	.word	0x00008150
        /*0c84*/ 	.word	0x00000000
        /*0c88*/ 	.word	0x00000120
        /*0c8c*/ 	.short	0x010a
        /*0c8e*/ 	.byte	0xff
	.zero		1


	//   ....[186]....
        /*0c90*/ 	.word	0x000081a0
        /*0c94*/ 	.word	0x00000003
        /*0c98*/ 	.word	0x00000260
        /*0c9c*/ 	.short	0x010a
        /*0c9e*/ 	.byte	0xff
	.zero		1


	//   ....[187]....
        /*0ca0*/ 	.word	0x00008200
        /*0ca4*/ 	.word	0x00000000
        /*0ca8*/ 	.word	0x00000000
        /*0cac*/ 	.short	0x010a
        /*0cae*/ 	.byte	0xff
	.zero		1


	//   ....[188]....
        /*0cb0*/ 	.word	0x00008260
        /*0cb4*/ 	.word	0x00000000
        /*0cb8*/ 	.word	0x00000000
        /*0cbc*/ 	.short	0x010a
        /*0cbe*/ 	.byte	0xff
	.zero		1


	//   ....[189]....
        /*0cc0*/ 	.word	0x000082c0
        /*0cc4*/ 	.word	0x00000000
        /*0cc8*/ 	.word	0x00000000
        /*0ccc*/ 	.short	0x010a
        /*0cce*/ 	.byte	0xff
	.zero		1


	//   ....[190]....
        /*0cd0*/ 	.word	0x00008320
        /*0cd4*/ 	.word	0x00000000
        /*0cd8*/ 	.word	0x00000000
        /*0cdc*/ 	.short	0x010a
        /*0cde*/ 	.byte	0xff
	.zero		1


	//   ....[191]....
        /*0ce0*/ 	.word	0x00008380
        /*0ce4*/ 	.word	0x00000000
        /*0ce8*/ 	.word	0x00000000
        /*0cec*/ 	.short	0x010a
        /*0cee*/ 	.byte	0xff
	.zero		1


	//   ....[192]....
        /*0cf0*/ 	.word	0x000083e0
        /*0cf4*/ 	.word	0x00000000
        /*0cf8*/ 	.word	0x00000000
        /*0cfc*/ 	.short	0x010a
        /*0cfe*/ 	.byte	0xff
	.zero		1


	//   ....[193]....
        /*0d00*/ 	.word	0x00008440
        /*0d04*/ 	.word	0x00000000
        /*0d08*/ 	.word	0x00000000
        /*0d0c*/ 	.short	0x010a
        /*0d0e*/ 	.byte	0xff
	.zero		1


	//   ....[194]....
        /*0d10*/ 	.word	0x000084a0
        /*0d14*/ 	.word	0x00000000
        /*0d18*/ 	.word	0x00000000
        /*0d1c*/ 	.short	0x010a
        /*0d1e*/ 	.byte	0xff
	.zero		1


	//   ....[195]....
        /*0d20*/ 	.word	0x00008500
        /*0d24*/ 	.word	0x00000000
        /*0d28*/ 	.word	0x00000000
        /*0d2c*/ 	.short	0x010a
        /*0d2e*/ 	.byte	0xff
	.zero		1


	//   ....[196]....
        /*0d30*/ 	.word	0x00008560
        /*0d34*/ 	.word	0x00000000
        /*0d38*/ 	.word	0x00000000
        /*0d3c*/ 	.short	0x010a
        /*0d3e*/ 	.byte	0xff
	.zero		1


	//   ....[197]....
        /*0d40*/ 	.word	0x000085c0
        /*0d44*/ 	.word	0x00000000
        /*0d48*/ 	.word	0x00000000
        /*0d4c*/ 	.short	0x010a
        /*0d4e*/ 	.byte	0xff
	.zero		1


	//   ....[198]....
        /*0d50*/ 	.word	0x00008620
        /*0d54*/ 	.word	0x00000000
        /*0d58*/ 	.word	0x00000000
        /*0d5c*/ 	.short	0x010a
        /*0d5e*/ 	.byte	0xff
	.zero		1


	//   ....[199]....
        /*0d60*/ 	.word	0x00008680
        /*0d64*/ 	.word	0x00000000
        /*0d68*/ 	.word	0x00000000
        /*0d6c*/ 	.short	0x010a
        /*0d6e*/ 	.byte	0xff
	.zero		1


	//   ....[200]....
        /*0d70*/ 	.word	0x000086e0
        /*0d74*/ 	.word	0x00000000
        /*0d78*/ 	.word	0x00000000
        /*0d7c*/ 	.short	0x010a
        /*0d7e*/ 	.byte	0xff
	.zero		1


	//   ....[201]....
        /*0d80*/ 	.word	0x00008740
        /*0d84*/ 	.word	0x00000000
        /*0d88*/ 	.word	0x00000000
        /*0d8c*/ 	.short	0x010a
        /*0d8e*/ 	.byte	0xff
	.zero		1


	//   ....[202]....
        /*0d90*/ 	.word	0x000087a0
        /*0d94*/ 	.word	0x00000000
        /*0d98*/ 	.word	0x00000000
        /*0d9c*/ 	.short	0x010a
        /*0d9e*/ 	.byte	0xff
	.zero		1


	//   ....[203]....
        /*0da0*/ 	.word	0x00008800
        /*0da4*/ 	.word	0x00000000
        /*0da8*/ 	.word	0x00000000
        /*0dac*/ 	.short	0x010a
        /*0dae*/ 	.byte	0xff
	.zero		1


	//   ....[204]....
        /*0db0*/ 	.word	0x00008860
        /*0db4*/ 	.word	0x00000000
        /*0db8*/ 	.word	0x00000000
        /*0dbc*/ 	.short	0x010a
        /*0dbe*/ 	.byte	0xff
	.zero		1


	//   ....[205]....
        /*0dc0*/ 	.word	0x000088c0
        /*0dc4*/ 	.word	0x00000000
        /*0dc8*/ 	.word	0x00000000
        /*0dcc*/ 	.short	0x010a
        /*0dce*/ 	.byte	0xff
	.zero		1


	//   ....[206]....
        /*0dd0*/ 	.word	0x00008920
        /*0dd4*/ 	.word	0x00000000
        /*0dd8*/ 	.word	0x00000000
        /*0ddc*/ 	.short	0x010a
        /*0dde*/ 	.byte	0xff
	.zero		1


	//   ....[207]....
        /*0de0*/ 	.word	0x00008980
        /*0de4*/ 	.word	0x00000000
        /*0de8*/ 	.word	0x00000000
        /*0dec*/ 	.short	0x010a
        /*0dee*/ 	.byte	0xff
	.zero		1


	//   ....[208]....
        /*0df0*/ 	.word	0x000089e0
        /*0df4*/ 	.word	0x00000000
        /*0df8*/ 	.word	0x00000000
        /*0dfc*/ 	.short	0x010a
        /*0dfe*/ 	.byte	0xff
	.zero		1


	//   ....[209]....
        /*0e00*/ 	.word	0x00008a40
        /*0e04*/ 	.word	0x00000000
        /*0e08*/ 	.word	0x00000000
        /*0e0c*/ 	.short	0x010a
        /*0e0e*/ 	.byte	0xff
	.zero		1


	//   ....[210]....
        /*0e10*/ 	.word	0x00008aa0
        /*0e14*/ 	.word	0x00000000
        /*0e18*/ 	.word	0x00000000
        /*0e1c*/ 	.short	0x010a
        /*0e1e*/ 	.byte	0xff
	.zero		1


	//   ....[211]....
        /*0e20*/ 	.word	0x00008b00
        /*0e24*/ 	.word	0x00000000
        /*0e28*/ 	.word	0x00000000
        /*0e2c*/ 	.short	0x010a
        /*0e2e*/ 	.byte	0xff
	.zero		1


	//   ....[212]....
        /*0e30*/ 	.word	0x00008b60
        /*0e34*/ 	.word	0x00000000
        /*0e38*/ 	.word	0x00000000
        /*0e3c*/ 	.short	0x010a
        /*0e3e*/ 	.byte	0xff
	.zero		1


	//   ....[213]....
        /*0e40*/ 	.word	0x00008bc0
        /*0e44*/ 	.word	0x00000000
        /*0e48*/ 	.word	0x00000000
        /*0e4c*/ 	.short	0x010a
        /*0e4e*/ 	.byte	0xff
	.zero		1


	//   ....[214]....
        /*0e50*/ 	.word	0x00008c20
        /*0e54*/ 	.word	0x00000000
        /*0e58*/ 	.word	0x00000000
        /*0e5c*/ 	.short	0x010a
        /*0e5e*/ 	.byte	0xff
	.zero		1


	//   ....[215]....
        /*0e60*/ 	.word	0x00008c80
        /*0e64*/ 	.word	0x00000000
        /*0e68*/ 	.word	0x00000000
        /*0e6c*/ 	.short	0x010a
        /*0e6e*/ 	.byte	0xff
	.zero		1


	//   ....[216]....
        /*0e70*/ 	.word	0x00008ce0
        /*0e74*/ 	.word	0x00000000
        /*0e78*/ 	.word	0x00000000
        /*0e7c*/ 	.short	0x010a
        /*0e7e*/ 	.byte	0xff
	.zero		1


	//   ....[217]....
        /*0e80*/ 	.word	0x00008d40
        /*0e84*/ 	.word	0x00000000
        /*0e88*/ 	.word	0x00000000
        /*0e8c*/ 	.short	0x010a
        /*0e8e*/ 	.byte	0xff
	.zero		1


	//   ....[218]....
        /*0e90*/ 	.word	0x00008da0
        /*0e94*/ 	.word	0x00000000
        /*0e98*/ 	.word	0x00000000
        /*0e9c*/ 	.short	0x010a
        /*0e9e*/ 	.byte	0xff
	.zero		1


	//   ....[219]....
        /*0ea0*/ 	.word	0x00008e00
        /*0ea4*/ 	.word	0x00000000
        /*0ea8*/ 	.word	0x00000000
        /*0eac*/ 	.short	0x010a
        /*0eae*/ 	.byte	0xff
	.zero		1


	//   ....[220]....
        /*0eb0*/ 	.word	0x00008e60
        /*0eb4*/ 	.word	0x00000000
        /*0eb8*/ 	.word	0x00000000
        /*0ebc*/ 	.short	0x010a
        /*0ebe*/ 	.byte	0xff
	.zero		1


	//   ....[221]....
        /*0ec0*/ 	.word	0x00008ec0
        /*0ec4*/ 	.word	0x00000000
        /*0ec8*/ 	.word	0x00000000
        /*0ecc*/ 	.short	0x010a
        /*0ece*/ 	.byte	0xff
	.zero		1


	//   ....[222]....
        /*0ed0*/ 	.word	0x00008f10
        /*0ed4*/ 	.word	0x00000002
        /*0ed8*/ 	.word	0x000002c0
        /*0edc*/ 	.short	0x010a
        /*0ede*/ 	.byte	0xff
	.zero		1


	//   ....[223]....
        /*0ee0*/ 	.word	0x00008f70
        /*0ee4*/ 	.word	0x00000002
        /*0ee8*/ 	.word	0x00000270
        /*0eec*/ 	.short	0x010a
        /*0eee*/ 	.byte	0xff
	.zero		1


	//   ....[224]....
        /*0ef0*/ 	.word	0x00008fc0
        /*0ef4*/ 	.word	0x00000002
        /*0ef8*/ 	.word	0x00000260
        /*0efc*/ 	.short	0x010a
        /*0efe*/ 	.byte	0xff
	.zero		1


	//   ....[225]....
        /*0f00*/ 	.word	0x00009020
        /*0f04*/ 	.word	0x00000000
        /*0f08*/ 	.word	0x00000270
        /*0f0c*/ 	.short	0x010a
        /*0f0e*/ 	.byte	0xff
	.zero		1


	//   ....[226]....
        /*0f10*/ 	.word	0x00009080
        /*0f14*/ 	.word	0x00000005
        /*0f18*/ 	.word	0x00000008
        /*0f1c*/ 	.short	0x010a
        /*0f1e*/ 	.byte	0xff
	.zero		1


	//   ....[227]....
        /*0f20*/ 	.word	0x00009170
        /*0f24*/ 	.word	0x00000000
        /*0f28*/ 	.word	0x00000008
        /*0f2c*/ 	.short	0x010a
        /*0f2e*/ 	.byte	0xff
	.zero		1


	//   ....[228]....
        /*0f30*/ 	.word	0x000091c0
        /*0f34*/ 	.word	0x00000000
        /*0f38*/ 	.word	0x00000260
        /*0f3c*/ 	.short	0x010a
        /*0f3e*/ 	.byte	0xff
	.zero		1


	//   ....[229]....
        /*0f40*/ 	.word	0x00009220
        /*0f44*/ 	.word	0x00000000
        /*0f48*/ 	.word	0x000002a0
        /*0f4c*/ 	.short	0x010a
        /*0f4e*/ 	.byte	0xff
	.zero		1


	//   ....[230]....
        /*0f50*/ 	.word	0x00009280
        /*0f54*/ 	.word	0x00000000
        /*0f58*/ 	.word	0x00000000
        /*0f5c*/ 	.short	0x010a
        /*0f5e*/ 	.byte	0xff
	.zero		1


	//   ....[231]....
        /*0f60*/ 	.word	0x000092e0
        /*0f64*/ 	.word	0x00000000
        /*0f68*/ 	.word	0x00000000
        /*0f6c*/ 	.short	0x010a
        /*0f6e*/ 	.byte	0xff
	.zero		1


	//   ....[232]....
        /*0f70*/ 	.word	0x00009340
        /*0f74*/ 	.word	0x00000000
        /*0f78*/ 	.word	0x00000000
        /*0f7c*/ 	.short	0x010a
        /*0f7e*/ 	.byte	0xff
	.zero		1


	//   ....[233]....
        /*0f80*/ 	.word	0x000093a0
        /*0f84*/ 	.word	0x00000000
        /*0f88*/ 	.word	0x00000000
        /*0f8c*/ 	.short	0x010a
        /*0f8e*/ 	.byte	0xff
	.zero		1


	//   ....[234]....
        /*0f90*/ 	.word	0x00009400
        /*0f94*/ 	.word	0x00000000
        /*0f98*/ 	.word	0x000002e0
        /*0f9c*/ 	.short	0x010a
        /*0f9e*/ 	.byte	0xff
	.zero		1


	//   ....[235]....
        /*0fa0*/ 	.word	0x00009450
        /*0fa4*/ 	.word	0x00000007
        /*0fa8*/ 	.word	0x00000260
        /*0fac*/ 	.short	0x010a
        /*0fae*/ 	.byte	0xff
	.zero		1


	//   ....[236]....
        /*0fb0*/ 	.word	0x000094b0
        /*0fb4*/ 	.word	0x00000000
        /*0fb8*/ 	.word	0x00000258
        /*0fbc*/ 	.short	0x010a
        /*0fbe*/ 	.byte	0xff
	.zero		1


	//   ....[237]....
        /*0fc0*/ 	.word	0x00009510
        /*0fc4*/ 	.word	0x00000000
        /*0fc8*/ 	.word	0x00000248
        /*0fcc*/ 	.short	0x010a
        /*0fce*/ 	.byte	0xff
	.zero		1


	//   ....[238]....
        /*0fd0*/ 	.word	0x00009560
        /*0fd4*/ 	.word	0x00000003
        /*0fd8*/ 	.word	0x00000260
        /*0fdc*/ 	.short	0x010a
        /*0fde*/ 	.byte	0xff
	.zero		1


	//   ....[239]....
        /*0fe0*/ 	.word	0x000095c0
        /*0fe4*/ 	.word	0x00000000
        /*0fe8*/ 	.word	0x00000240
        /*0fec*/ 	.short	0x010a
        /*0fee*/ 	.byte	0xff
	.zero		1


	//   ....[240]....
        /*0ff0*/ 	.word	0x00009610
        /*0ff4*/ 	.word	0x00000052
        /*0ff8*/ 	.word	0x00000280
        /*0ffc*/ 	.short	0x010a
        /*0ffe*/ 	.byte	0xff
	.zero		1


	//----- nvinfo : EIATTR_NUM_MBARRIERS
	.align		4
.L_47:
        /*1000*/ 	.byte	0x03, 0x38
        /*1002*/ 	.short	0x005d


	//----- nvinfo : EIATTR_EXIT_INSTR_OFFSETS
	.align		4
        /*1004*/ 	.byte	0x04, 0x1c
        /*1006*/ 	.short	(.L_49 - .L_48)


	//   ....[0]....
.L_48:
        /*1008*/ 	.word	0x00003fc0


	//   ....[1]....
        /*100c*/ 	.word	0x000044b0


	//   ....[2]....
        /*1010*/ 	.word	0x00004510


	//   ....[3]....
        /*1014*/ 	.word	0x000057b0


	//   ....[4]....
        /*1018*/ 	.word	0x00006360


	//   ....[5]....
        /*101c*/ 	.word	0x000063a0


	//   ....[6]....
        /*1020*/ 	.word	0x00008080


	//----- nvinfo : EIATTR_MAX_THREADS
	.align		4
.L_49:
        /*1024*/ 	.byte	0x04, 0x05
        /*1026*/ 	.short	(.L_51 - .L_50)
.L_50:
        /*1028*/ 	.word	0x00000100
        /*102c*/ 	.word	0x00000001
        /*1030*/ 	.word	0x00000001


	//----- nvinfo : EIATTR_CRS_STACK_SIZE
	.align		4
.L_51:
        /*1034*/ 	.byte	0x04, 0x1e
        /*1036*/ 	.short	(.L_53 - .L_52)
.L_52:
        /*1038*/ 	.word	0x00000000


	//----- nvinfo : EIATTR_CBANK_PARAM_SIZE
	.align		4
.L_53:
        /*103c*/ 	.byte	0x03, 0x19
        /*103e*/ 	.short	0x0800


	//----- nvinfo : EIATTR_PARAM_CBANK
	.align		4
        /*1040*/ 	.byte	0x04, 0x0a
        /*1042*/ 	.short	(.L_55 - .L_54)
	.align		4
.L_54:
        /*1044*/ 	.word	index@(.nv.constant0._ZN7cutlass13device_kernelINS_4gemm6kernel13GemmUniversalIN4cute5tupleIJiiiiEEENS1_10collective13CollectiveMmaINS1_35MainloopSm100TmaUmmaWarpSpecializedILi36ELi2ELi4ENS5_IJNS4_1CILi2EEENSA_ILi4EEENSA_ILi1EEEEEEEENS5_IJNSA_ILi128EEENSA_ILi64EEESH_EEENS_12float_e5m2_tENS5_IJlSD_lEEESJ_SK_NS4_8TiledMMAINS4_8MMA_AtomIJNS4_10MMA_TraitsINS4_25SM100_MMA_F8F6F4_2x1SM_SSEJSJ_SJ_fSG_SH_NS4_17integral_constantINS4_4UMMA5MajorELSR_0EEESS_NSP_INSQ_7ScaleInELST_0EEESU_EEEEEENS4_6LayoutINS5_IJSD_SD_SD_EEENS5_IJNSA_ILi0EEESZ_SZ_EEEEENS5_IJNS4_10UnderscoreES12_S12_EEEEENS4_28SM100_TMA_2SM_LOAD_MULTICASTENS4_14ComposedLayoutINS4_7SwizzleILi2ELi4ELi3EEENS4_18smem_ptr_flag_bitsILi8EEENSX_INS5_IJNSA_ILi8EEESH_EEENS5_IJSH_SD_EEEEEEEvNS4_8identityENS4_18SM100_TMA_2SM_LOADES1F_vS1G_EENS_8epilogue10collective18CollectiveEpilogueINS1J_23Sm100TmaWarpSpecializedILi1ELi1ELi32ELb0ELb0EEEJNS5_IJSH_SH_SH_EEENS5_IJNSX_ISH_SD_EES1P_EEESJ_SK_SJ_SK_NS1J_6fusion15FusionCallbacksIS1N_NS1R_17LinearCombinationISJ_fSJ_fLNS_15FloatRoundStyleE2EEES1O_S1Q_JEEENS4_5SM1004TMEM4LOAD26SM100_TMEM_LOAD_32dp32b32xENS4_13SM90_TMA_LOADES1F_NS4_39AutoVectorizingCopyWithAssumedAlignmentILi128EEENS4_14SM90_TMA_STOREES1F_S23_S23_EEEvvEEEEvNT_6ParamsE)
        /*1048*/ 	.short	0x0380
        /*104a*/ 	.short	0x0800


	//----- nvinfo : EIATTR_SW_WAR
	.align		4
.L_55:
        /*104c*/ 	.byte	0x04, 0x36
        /*104e*/ 	.short	(.L_57 - .L_56)
.L_56:
        /*1050*/ 	.word	0x00000008
.L_57:


//--------------------- .nv.callgraph             --------------------------
	.section	.nv.callgraph,"",@"SHT_CUDA_CALLGRAPH"
	.align	4
	.sectionentsize	8
	.align		4
        /*0000*/ 	.word	0x00000000
	.align		4
        /*0004*/ 	.word	0xffffffff
	.align		4
        /*0008*/ 	.word	index@(_ZN7cutlass13device_kernelINS_4gemm6kernel13GemmUniversalIN4cute5tupleIJiiiiEEENS1_10collective13CollectiveMmaINS1_35MainloopSm100TmaUmmaWarpSpecializedILi36ELi2ELi4ENS5_IJNS4_1CILi2EEENSA_ILi4EEENSA_ILi1EEEEEEEENS5_IJNSA_ILi128EEENSA_ILi64EEESH_EEENS_12float_e5m2_tENS5_IJlSD_lEEESJ_SK_NS4_8TiledMMAINS4_8MMA_AtomIJNS4_10MMA_TraitsINS4_25SM100_MMA_F8F6F4_2x1SM_SSEJSJ_SJ_fSG_SH_NS4_17integral_constantINS4_4UMMA5MajorELSR_0EEESS_NSP_INSQ_7ScaleInELST_0EEESU_EEEEEENS4_6LayoutINS5_IJSD_SD_SD_EEENS5_IJNSA_ILi0EEESZ_SZ_EEEEENS5_IJNS4_10UnderscoreES12_S12_EEEEENS4_28SM100_TMA_2SM_LOAD_MULTICASTENS4_14ComposedLayoutINS4_7SwizzleILi2ELi4ELi3EEENS4_18smem_ptr_flag_bitsILi8EEENSX_INS5_IJNSA_ILi8EEESH_EEENS5_IJSH_SD_EEEEEEEvNS4_8identityENS4_18SM100_TMA_2SM_LOADES1F_vS1G_EENS_8epilogue10collective18CollectiveEpilogueINS1J_23Sm100TmaWarpSpecializedILi1ELi1ELi32ELb0ELb0EEEJNS5_IJSH_SH_SH_EEENS5_IJNSX_ISH_SD_EES1P_EEESJ_SK_SJ_SK_NS1J_6fusion15FusionCallbacksIS1N_NS1R_17LinearCombinationISJ_fSJ_fLNS_15FloatRoundStyleE2EEES1O_S1Q_JEEENS4_5SM1004TMEM4LOAD26SM100_TMEM_LOAD_32dp32b32xENS4_13SM90_TMA_LOADES1F_NS4_39AutoVectorizingCopyWithAssumedAlignmentILi128EEENS4_14SM90_TMA_STOREES1F_S23_S23_EEEvvEEEEvNT_6ParamsE)
	.align		4
        /*000c*/ 	.word	index@(__assertfail)
	.align		4
        /*0010*/ 	.word	0x00000000
	.align		4
        /*0014*/ 	.word	0xfffffffe
	.align		4
        /*0018*/ 	.word	0x00000000
	.align		4
        /*001c*/ 	.word	0xfffffffd
	.align		4
        /*0020*/ 	.word	0x00000000
	.align		4
        /*0024*/ 	.word	0xfffffffc


//--------------------- .nv.constant4             --------------------------
	.section	.nv.constant4,"a",@progbits
	.align	8
	.align		8
.nv.constant4:
        /*0000*/ 	.dword	__assertfail
	.align		8
        /*0008*/ 	.dword	__unnamed_1
	.align		8
        /*0010*/ 	.dword	__unnamed_2
	.align		8
        /*0018*/ 	.dword	_ZN40_INTERNAL_8f0fba1a_4_k_cu_1813f53e_310214cuda3std3__45__cpo5beginE
	.align		8
        /*0020*/ 	.dword	_ZN40_INTERNAL_8f0fba1a_4_k_cu_1813f53e_310214cuda3std3__45__cpo3endE
	.align		8
        /*0028*/ 	.dword	_ZN40_INTERNAL_8f0fba1a_4_k_cu_1813f53e_310214cuda3std3__45__cpo6cbeginE
	.align		8
        /*0030*/ 	.dword	_ZN40_INTERNAL_8f0fba1a_4_k_cu_1813f53e_310214cuda3std3__45__cpo4cendE
	.align		8
        /*0038*/ 	.dword	_ZN40_INTERNAL_8f0fba1a_4_k_cu_1813f53e_310214cuda3std3__442_GLOBAL__N__8f0fba1a_4_k_cu_1813f53e_310216ignoreE
	.align		8
        /*0040*/ 	.dword	_ZN40_INTERNAL_8f0fba1a_4_k_cu_1813f53e_310214cuda3std3__419piecewise_constructE
	.align		8
        /*0048*/ 	.dword	_ZN40_INTERNAL_8f0fba1a_4_k_cu_1813f53e_310214cuda3std3__48in_placeE
	.align		8
        /*0050*/ 	.dword	_ZN40_INTERNAL_8f0fba1a_4_k_cu_1813f53e_310214cuda3std6ranges3__45__cpo4swapE
	.align		8
        /*0058*/ 	.dword	_ZN40_INTERNAL_8f0fba1a_4_k_cu_1813f53e_310214cuda3std6ranges3__45__cpo9iter_moveE
	.align		8
        /*0060*/ 	.dword	_ZN40_INTERNAL_8f0fba1a_4_k_cu_1813f53e_310214cute7productE
	.align		8
        /*0068*/ 	.dword	_ZN40_INTERNAL_8f0fba1a_4_k_cu_1813f53e_310214cute1_E
	.align		8
        /*0070*/ 	.dword	$str$25
	.align		8
        /*0078*/ 	.dword	$str$26
	.align		8
        /*0080*/ 	.dword	$str$27
	.align		8
        /*0088*/ 	.dword	$str$28


//--------------------- .text._ZN7cutlass13device_kernelINS_4gemm6kernel13GemmUniversalIN4cute5tupleIJiiiiEEENS1_10collective13CollectiveMmaINS1_35MainloopSm100TmaUmmaWarpSpecializedILi36ELi2ELi4ENS5_IJNS4_1CILi2EEENSA_ILi4EEENSA_ILi1EEEEEEEENS5_IJNSA_ILi128EEENSA_ILi64EEESH_EEENS_12float_e5m2_tENS5_IJlSD_lEEESJ_SK_NS4_8TiledMMAINS4_8MMA_AtomIJNS4_10MMA_TraitsINS4_25SM100_MMA_F8F6F4_2x1SM_SSEJSJ_SJ_fSG_SH_NS4_17integral_constantINS4_4UMMA5MajorELSR_0EEESS_NSP_INSQ_7ScaleInELST_0EEESU_EEEEEENS4_6LayoutINS5_IJSD_SD_SD_EEENS5_IJNSA_ILi0EEESZ_SZ_EEEEENS5_IJNS4_10UnderscoreES12_S12_EEEEENS4_28SM100_TMA_2SM_LOAD_MULTICASTENS4_14ComposedLayoutINS4_7SwizzleILi2ELi4ELi3EEENS4_18smem_ptr_flag_bitsILi8EEENSX_INS5_IJNSA_ILi8EEESH_EEENS5_IJSH_SD_EEEEEEEvNS4_8identityENS4_18SM100_TMA_2SM_LOADES1F_vS1G_EENS_8epilogue10collective18CollectiveEpilogueINS1J_23Sm100TmaWarpSpecializedILi1ELi1ELi32ELb0ELb0EEEJNS5_IJSH_SH_SH_EEENS5_IJNSX_ISH_SD_EES1P_EEESJ_SK_SJ_SK_NS1J_6fusion15FusionCallbacksIS1N_NS1R_17LinearCombinationISJ_fSJ_fLNS_15FloatRoundStyleE2EEES1O_S1Q_JEEENS4_5SM1004TMEM4LOAD26SM100_TMEM_LOAD_32dp32b32xENS4_13SM90_TMA_LOADES1F_NS4_39AutoVectorizingCopyWithAssumedAlignmentILi128EEENS4_14SM90_TMA_STOREES1F_S23_S23_EEEvvEEEEvNT_6ParamsE --------------------------
	.section	.text._ZN7cutlass13device_kernelINS_4gemm6kernel13GemmUniversalIN4cute5tupleIJiiiiEEENS1_10collective13CollectiveMmaINS1_35MainloopSm100TmaUmmaWarpSpecializedILi36ELi2ELi4ENS5_IJNS4_1CILi2EEENSA_ILi4EEENSA_ILi1EEEEEEEENS5_IJNSA_ILi128EEENSA_ILi64EEESH_EEENS_12float_e5m2_tENS5_IJlSD_lEEESJ_SK_NS4_8TiledMMAINS4_8MMA_AtomIJNS4_10MMA_TraitsINS4_25SM100_MMA_F8F6F4_2x1SM_SSEJSJ_SJ_fSG_SH_NS4_17integral_constantINS4_4UMMA5MajorELSR_0EEESS_NSP_INSQ_7ScaleInELST_0EEESU_EEEEEENS4_6LayoutINS5_IJSD_SD_SD_EEENS5_IJNSA_ILi0EEESZ_SZ_EEEEENS5_IJNS4_10UnderscoreES12_S12_EEEEENS4_28SM100_TMA_2SM_LOAD_MULTICASTENS4_14ComposedLayoutINS4_7SwizzleILi2ELi4ELi3EEENS4_18smem_ptr_flag_bitsILi8EEENSX_INS5_IJNSA_ILi8EEESH_EEENS5_IJSH_SD_EEEEEEEvNS4_8identityENS4_18SM100_TMA_2SM_LOADES1F_vS1G_EENS_8epilogue10collective18CollectiveEpilogueINS1J_23Sm100TmaWarpSpecializedILi1ELi1ELi32ELb0ELb0EEEJNS5_IJSH_SH_SH_EEENS5_IJNSX_ISH_SD_EES1P_EEESJ_SK_SJ_SK_NS1J_6fusion15FusionCallbacksIS1N_NS1R_17LinearCombinationISJ_fSJ_fLNS_15FloatRoundStyleE2EEES1O_S1Q_JEEENS4_5SM1004TMEM4LOAD26SM100_TMEM_LOAD_32dp32b32xENS4_13SM90_TMA_LOADES1F_NS4_39AutoVectorizingCopyWithAssumedAlignmentILi128EEENS4_14SM90_TMA_STOREES1F_S23_S23_EEEvvEEEEvNT_6ParamsE,"ax",@progbits
	.align	128
.text._ZN7cutlass13device_kernelINS_4gemm6kernel13GemmUniversalIN4cute5tupleIJiiiiEEENS1_10collective13CollectiveMmaINS1_35MainloopSm100TmaUmmaWarpSpecializedILi36ELi2ELi4ENS5_IJNS4_1CILi2EEENSA_ILi4EEENSA_ILi1EEEEEEEENS5_IJNSA_ILi128EEENSA_ILi64EEESH_EEENS_12float_e5m2_tENS5_IJlSD_lEEESJ_SK_NS4_8TiledMMAINS4_8MMA_AtomIJNS4_10MMA_TraitsINS4_25SM100_MMA_F8F6F4_2x1SM_SSEJSJ_SJ_fSG_SH_NS4_17integral_constantINS4_4UMMA5MajorELSR_0EEESS_NSP_INSQ_7ScaleInELST_0EEESU_EEEEEENS4_6LayoutINS5_IJSD_SD_SD_EEENS5_IJNSA_ILi0EEESZ_SZ_EEEEENS5_IJNS4_10UnderscoreES12_S12_EEEEENS4_28SM100_TMA_2SM_LOAD_MULTICASTENS4_14ComposedLayoutINS4_7SwizzleILi2ELi4ELi3EEENS4_18smem_ptr_flag_bitsILi8EEENSX_INS5_IJNSA_ILi8EEESH_EEENS5_IJSH_SD_EEEEEEEvNS4_8identityENS4_18SM100_TMA_2SM_LOADES1F_vS1G_EENS_8epilogue10collective18CollectiveEpilogueINS1J_23Sm100TmaWarpSpecializedILi1ELi1ELi32ELb0ELb0EEEJNS5_IJSH_SH_SH_EEENS5_IJNSX_ISH_SD_EES1P_EEESJ_SK_SJ_SK_NS1J_6fusion15FusionCallbacksIS1N_NS1R_17LinearCombinationISJ_fSJ_fLNS_15FloatRoundStyleE2EEES1O_S1Q_JEEENS4_5SM1004TMEM4LOAD26SM100_TMEM_LOAD_32dp32b32xENS4_13SM90_TMA_LOADES1F_NS4_39AutoVectorizingCopyWithAssumedAlignmentILi128EEENS4_14SM90_TMA_STOREES1F_S23_S23_EEEvvEEEEvNT_6ParamsE:
        .type           _ZN7cutlass13device_kernelINS_4gemm6kernel13GemmUniversalIN4cute5tupleIJiiiiEEENS1_10collective13CollectiveMmaINS1_35MainloopSm100TmaUmmaWarpSpecializedILi36ELi2ELi4ENS5_IJNS4_1CILi2EEENSA_ILi4EEENSA_ILi1EEEEEEEENS5_IJNSA_ILi128EEENSA_ILi64EEESH_EEENS_12float_e5m2_tENS5_IJlSD_lEEESJ_SK_NS4_8TiledMMAINS4_8MMA_AtomIJNS4_10MMA_TraitsINS4_25SM100_MMA_F8F6F4_2x1SM_SSEJSJ_SJ_fSG_SH_NS4_17integral_constantINS4_4UMMA5MajorELSR_0EEESS_NSP_INSQ_7ScaleInELST_0EEESU_EEEEEENS4_6LayoutINS5_IJSD_SD_SD_EEENS5_IJNSA_ILi0EEESZ_SZ_EEEEENS5_IJNS4_10UnderscoreES12_S12_EEEEENS4_28SM100_TMA_2SM_LOAD_MULTICASTENS4_14ComposedLayoutINS4_7SwizzleILi2ELi4ELi3EEENS4_18smem_ptr_flag_bitsILi8EEENSX_INS5_IJNSA_ILi8EEESH_EEENS5_IJSH_SD_EEEEEEEvNS4_8identityENS4_18SM100_TMA_2SM_LOADES1F_vS1G_EENS_8epilogue10collective18CollectiveEpilogueINS1J_23Sm100TmaWarpSpecializedILi1ELi1ELi32ELb0ELb0EEEJNS5_IJSH_SH_SH_EEENS5_IJNSX_ISH_SD_EES1P_EEESJ_SK_SJ_SK_NS1J_6fusion15FusionCallbacksIS1N_NS1R_17LinearCombinationISJ_fSJ_fLNS_15FloatRoundStyleE2EEES1O_S1Q_JEEENS4_5SM1004TMEM4LOAD26SM100_TMEM_LOAD_32dp32b32xENS4_13SM90_TMA_LOADES1F_NS4_39AutoVectorizingCopyWithAssumedAlignmentILi128EEENS4_14SM90_TMA_STOREES1F_S23_S23_EEEvvEEEEvNT_6ParamsE,@function
        .size           _ZN7cutlass13device_kernelINS_4gemm6kernel13GemmUniversalIN4cute5tupleIJiiiiEEENS1_10collective13CollectiveMmaINS1_35MainloopSm100TmaUmmaWarpSpecializedILi36ELi2ELi4ENS5_IJNS4_1CILi2EEENSA_ILi4EEENSA_ILi1EEEEEEEENS5_IJNSA_ILi128EEENSA_ILi64EEESH_EEENS_12float_e5m2_tENS5_IJlSD_lEEESJ_SK_NS4_8TiledMMAINS4_8MMA_AtomIJNS4_10MMA_TraitsINS4_25SM100_MMA_F8F6F4_2x1SM_SSEJSJ_SJ_fSG_SH_NS4_17integral_constantINS4_4UMMA5MajorELSR_0EEESS_NSP_INSQ_7ScaleInELST_0EEESU_EEEEEENS4_6LayoutINS5_IJSD_SD_SD_EEENS5_IJNSA_ILi0EEESZ_SZ_EEEEENS5_IJNS4_10UnderscoreES12_S12_EEEEENS4_28SM100_TMA_2SM_LOAD_MULTICASTENS4_14ComposedLayoutINS4_7SwizzleILi2ELi4ELi3EEENS4_18smem_ptr_flag_bitsILi8EEENSX_INS5_IJNSA_ILi8EEESH_EEENS5_IJSH_SD_EEEEEEEvNS4_8identityENS4_18SM100_TMA_2SM_LOADES1F_vS1G_EENS_8epilogue10collective18CollectiveEpilogueINS1J_23Sm100TmaWarpSpecializedILi1ELi1ELi32ELb0ELb0EEEJNS5_IJSH_SH_SH_EEENS5_IJNSX_ISH_SD_EES1P_EEESJ_SK_SJ_SK_NS1J_6fusion15FusionCallbacksIS1N_NS1R_17LinearCombinationISJ_fSJ_fLNS_15FloatRoundStyleE2EEES1O_S1Q_JEEENS4_5SM1004TMEM4LOAD26SM100_TMEM_LOAD_32dp32b32xENS4_13SM90_TMA_LOADES1F_NS4_39AutoVectorizingCopyWithAssumedAlignmentILi128EEENS4_14SM90_TMA_STOREES1F_S23_S23_EEEvvEEEEvNT_6ParamsE,(.L_x_246 - _ZN7cutlass13device_kernelINS_4gemm6kernel13GemmUniversalIN4cute5tupleIJiiiiEEENS1_10collective13CollectiveMmaINS1_35MainloopSm100TmaUmmaWarpSpecializedILi36ELi2ELi4ENS5_IJNS4_1CILi2EEENSA_ILi4EEENSA_ILi1EEEEEEEENS5_IJNSA_ILi128EEENSA_ILi64EEESH_EEENS_12float_e5m2_tENS5_IJlSD_lEEESJ_SK_NS4_8TiledMMAINS4_8MMA_AtomIJNS4_10MMA_TraitsINS4_25SM100_MMA_F8F6F4_2x1SM_SSEJSJ_SJ_fSG_SH_NS4_17integral_constantINS4_4UMMA5MajorELSR_0EEESS_NSP_INSQ_7ScaleInELST_0EEESU_EEEEEENS4_6LayoutINS5_IJSD_SD_SD_EEENS5_IJNSA_ILi0EEESZ_SZ_EEEEENS5_IJNS4_10UnderscoreES12_S12_EEEEENS4_28SM100_TMA_2SM_LOAD_MULTICASTENS4_14ComposedLayoutINS4_7SwizzleILi2ELi4ELi3EEENS4_18smem_ptr_flag_bitsILi8EEENSX_INS5_IJNSA_ILi8EEESH_EEENS5_IJSH_SD_EEEEEEEvNS4_8identityENS4_18SM100_TMA_2SM_LOADES1F_vS1G_EENS_8epilogue10collective18CollectiveEpilogueINS1J_23Sm100TmaWarpSpecializedILi1ELi1ELi32ELb0ELb0EEEJNS5_IJSH_SH_SH_EEENS5_IJNSX_ISH_SD_EES1P_EEESJ_SK_SJ_SK_NS1J_6fusion15FusionCallbacksIS1N_NS1R_17LinearCombinationISJ_fSJ_fLNS_15FloatRoundStyleE2EEES1O_S1Q_JEEENS4_5SM1004TMEM4LOAD26SM100_TMEM_LOAD_32dp32b32xENS4_13SM90_TMA_LOADES1F_NS4_39AutoVectorizingCopyWithAssumedAlignmentILi128EEENS4_14SM90_TMA_STOREES1F_S23_S23_EEEvvEEEEvNT_6ParamsE)
        .other          _ZN7cutlass13device_kernelINS_4gemm6kernel13GemmUniversalIN4cute5tupleIJiiiiEEENS1_10collective13CollectiveMmaINS1_35MainloopSm100TmaUmmaWarpSpecializedILi36ELi2ELi4ENS5_IJNS4_1CILi2EEENSA_ILi4EEENSA_ILi1EEEEEEEENS5_IJNSA_ILi128EEENSA_ILi64EEESH_EEENS_12float_e5m2_tENS5_IJlSD_lEEESJ_SK_NS4_8TiledMMAINS4_8MMA_AtomIJNS4_10MMA_TraitsINS4_25SM100_MMA_F8F6F4_2x1SM_SSEJSJ_SJ_fSG_SH_NS4_17integral_constantINS4_4UMMA5MajorELSR_0EEESS_NSP_INSQ_7ScaleInELST_0EEESU_EEEEEENS4_6LayoutINS5_IJSD_SD_SD_EEENS5_IJNSA_ILi0EEESZ_SZ_EEEEENS5_IJNS4_10UnderscoreES12_S12_EEEEENS4_28SM100_TMA_2SM_LOAD_MULTICASTENS4_14ComposedLayoutINS4_7SwizzleILi2ELi4ELi3EEENS4_18smem_ptr_flag_bitsILi8EEENSX_INS5_IJNSA_ILi8EEESH_EEENS5_IJSH_SD_EEEEEEEvNS4_8identityENS4_18SM100_TMA_2SM_LOADES1F_vS1G_EENS_8epilogue10collective18CollectiveEpilogueINS1J_23Sm100TmaWarpSpecializedILi1ELi1ELi32ELb0ELb0EEEJNS5_IJSH_SH_SH_EEENS5_IJNSX_ISH_SD_EES1P_EEESJ_SK_SJ_SK_NS1J_6fusion15FusionCallbacksIS1N_NS1R_17LinearCombinationISJ_fSJ_fLNS_15FloatRoundStyleE2EEES1O_S1Q_JEEENS4_5SM1004TMEM4LOAD26SM100_TMEM_LOAD_32dp32b32xENS4_13SM90_TMA_LOADES1F_NS4_39AutoVectorizingCopyWithAssumedAlignmentILi128EEENS4_14SM90_TMA_STOREES1F_S23_S23_EEEvvEEEEvNT_6ParamsE,@"STO_CUDA_ENTRY STV_DEFAULT"
_ZN7cutlass13device_kernelINS_4gemm6kernel13GemmUniversalIN4cute5tupleIJiiiiEEENS1_10collective13CollectiveMmaINS1_35MainloopSm100TmaUmmaWarpSpecializedILi36ELi2ELi4ENS5_IJNS4_1CILi2EEENSA_ILi4EEENSA_ILi1EEEEEEEENS5_IJNSA_ILi128EEENSA_ILi64EEESH_EEENS_12float_e5m2_tENS5_IJlSD_lEEESJ_SK_NS4_8TiledMMAINS4_8MMA_AtomIJNS4_10MMA_TraitsINS4_25SM100_MMA_F8F6F4_2x1SM_SSEJSJ_SJ_fSG_SH_NS4_17integral_constantINS4_4UMMA5MajorELSR_0EEESS_NSP_INSQ_7ScaleInELST_0EEESU_EEEEEENS4_6LayoutINS5_IJSD_SD_SD_EEENS5_IJNSA_ILi0EEESZ_SZ_EEEEENS5_IJNS4_10UnderscoreES12_S12_EEEEENS4_28SM100_TMA_2SM_LOAD_MULTICASTENS4_14ComposedLayoutINS4_7SwizzleILi2ELi4ELi3EEENS4_18smem_ptr_flag_bitsILi8EEENSX_INS5_IJNSA_ILi8EEESH_EEENS5_IJSH_SD_EEEEEEEvNS4_8identityENS4_18SM100_TMA_2SM_LOADES1F_vS1G_EENS_8epilogue10collective18CollectiveEpilogueINS1J_23Sm100TmaWarpSpecializedILi1ELi1ELi32ELb0ELb0EEEJNS5_IJSH_SH_SH_EEENS5_IJNSX_ISH_SD_EES1P_EEESJ_SK_SJ_SK_NS1J_6fusion15FusionCallbacksIS1N_NS1R_17LinearCombinationISJ_fSJ_fLNS_15FloatRoundStyleE2EEES1O_S1Q_JEEENS4_5SM1004TMEM4LOAD26SM100_TMEM_LOAD_32dp32b32xENS4_13SM90_TMA_LOADES1F_NS4_39AutoVectorizingCopyWithAssumedAlignmentILi128EEENS4_14SM90_TMA_STOREES1F_S23_S23_EEEvvEEEEvNT_6ParamsE:
[----:B------:R-:W1:Y:S01]  /*0000*/  LDC R1, c[0x0][0x37c] ;  /* 0x0000df00ff017b82 */ /* 0x000e620000000800 */
[----:B------:R-:W2:Y:S01]  /*0010*/  S2R R69, SR_TID.X ;  /* 0x0000000000457919 */ /* 0x000ea20000002100 */
[----:B------:R-:W3:Y:S06]  /*0020*/  LDCU.64 UR6, c[0x0][0x890] ;  /* 0x00011200ff0677ac */ /* 0x000eec0008000a00 */
[----:B------:R-:W4:Y:S01]  /*0030*/  S2UR UR54, SR_CgaCtaId ;  /* 0x00000000003679c3 */ /* 0x000f220000008800 */
[----:B------:R-:W-:Y:S01]  /*0040*/  PRMT R80, RZ, 0x7610, R80 ;  /* 0x00007610ff507816 */ /* 0x000fe20000000050 */
[----:B------:R-:W1:Y:S01]  /*0050*/  LDCU.64 UR52, c[0x0][0x358] ;  /* 0x00006b00ff3477ac */ /* 0x000e620008000a00 */
[----:B------:R-:W-:-:S02]  /*0060*/  ELECT P0, URZ, PT ;  /* 0x0000000000ff782f */ /* 0x000fc40003800000 */
[----:B---3--:R-:W-:-:S04]  /*0070*/  ISETP.NE.U32.AND P1, PT, RZ, UR6, PT ;  /* 0x00000006ff007c0c */ /* 0x008fc8000bf25070 */
[----:B------:R-:W-:Y:S01]  /*0080*/  ISETP.NE.AND.EX P2, PT, RZ, UR7, PT, P1 ;  /* 0x00000007ff007c0c */ /* 0x000fe2000bf45310 */
[----:B----4-:R-:W-:Y:S02]  /*0090*/  ULOP3.LUT UR15, UR54, 0x1, URZ, 0xc0, !UPT ;  /* 0x00000001360f7892 */ /* 0x010fe4000f8ec0ff */
[----:B------:R-:W-:Y:S01]  /*00a0*/  ULOP3.LUT UR12, UR54, 0x1, URZ, 0x3c, !UPT ;  /* 0x00000001360c7892 */ /* 0x000fe2000f8e3cff */
[----:B--2---:R-:W-:-:S05]  /*00b0*/  SHF.R.U32.HI R81, RZ, 0x5, R69 ;  /* 0x00000005ff517819 */ /* 0x004fca0000011645 */
[----:B------:R-:W2:Y:S02]  /*00c0*/  SHFL.IDX PT, R0, R81, RZ, 0x1f ;  /* 0x00001fff51007589 */ /* 0x000ea400000e0000 */
[----:B--2---:R-:W-:Y:S02]  /*00d0*/  R2UR UR11, R0 ;  /* 0x00000000000b72ca */ /* 0x004fe400000e0000 */
[----:B-1----:R-:W-:Y:S05]  /*00e0*/  @P2 BRA `(.L_x_0) ;  /* 0x00000000002c2947 */ /* 0x002fea0003800000 */
[----:B------:R-:W1:Y:S02]  /*00f0*/  LDCU.64 UR4, c[0x0][0x888] ;  /* 0x00011100ff0477ac */ /* 0x000e640008000a00 */
[----:B-1----:R-:W-:-:S04]  /*0100*/  UISETP.NE.U32.AND UP0, UPT, UR4, URZ, UPT ;  /* 0x000000ff0400728c */ /* 0x002fc8000bf05070 */
[----:B------:R-:W-:-:S09]  /*0110*/  UISETP.NE.AND.EX UP0, UPT, UR5, URZ, UPT, UP0 ;  /* 0x000000ff0500728c */ /* 0x000fd2000bf05300 */
[----:B------:R-:W-:Y:S05]  /*0120*/  BRA.U !UP0, `(.L_x_1) ;  /* 0x0000000108107547 */ /* 0x000fea000b800000 */
[----:B------:R-:W1:Y:S02]  /*0130*/  LDC.64 R2, c[0x0][0x888] ;  /* 0x00022200ff027b82 */ /* 0x000e640000000a00 */
[----:B-1----:R1:W5:Y:S01]  /*0140*/  LDG.E R39, desc[UR52][R2.64] ;  /* 0x0000003402277981 */ /* 0x002362000c1e1900 */
[----:B------:R-:W-:Y:S01]  /*0150*/  HFMA2 R80, -RZ, RZ, 0, 5.9604644775390625e-08 ;  /* 0x00000001ff507431 */ /* 0x000fe200000001ff */
[----:B------:R-:W-:Y:S05]  /*0160*/  BRA `(.L_x_0) ;  /* 0x00000000000c7947 */ /* 0x000fea0003800000 */
.L_x_1:
[----:B------:R-:W1:Y:S01]  /*0170*/  LDCU UR4, c[0x0][0x880] ;  /* 0x00011000ff0477ac */ /* 0x000e620008000800 */
[----:B------:R-:W-:Y:S01]  /*0180*/  HFMA2 R80, -RZ, RZ, 0, 5.9604644775390625e-08 ;  /* 0x00000001ff507431 */ /* 0x000fe200000001ff */
[----:B-1----:R-:W-:-:S07]  /*0190*/  MOV R39, UR4 ;  /* 0x0000000400277c02 */ /* 0x002fce0008000f00 */
.L_x_0:
[----:B------:R-:W2:Y:S02]  /*01a0*/  LDCU.64 UR4, c[0x0][0x8b0] ;  /* 0x00011600ff0477ac */ /* 0x000ea40008000a00 */
[----:B--2---:R-:W-:-:S04]  /*01b0*/  UISETP.NE.U32.AND UP0, UPT, UR4, URZ, UPT ;  /* 0x000000ff0400728c */ /* 0x004fc8000bf05070 */
[----:B------:R-:W-:-:S09]  /*01c0*/  UISETP.NE.AND.EX UP0, UPT, UR5, URZ, UPT, UP0 ;  /* 0x000000ff0500728c */ /* 0x000fd2000bf05300 */
[----:B------:R-:W-:Y:S05]  /*01d0*/  BRA.U UP0, `(.L_x_2) ;  /* 0x0000000100247547 */ /* 0x000fea000b800000 */
[----:B------:R-:W2:Y:S02]  /*01e0*/  LDCU.64 UR4, c[0x0][0x8a8] ;  /* 0x00011500ff0477ac */ /* 0x000ea40008000a00 */
[----:B--2---:R-:W-:-:S04]  /*01f0*/  UISETP.NE.U32.AND UP0, UPT, UR4, URZ, UPT ;  /* 0x000000ff0400728c */ /* 0x004fc8000bf05070 */
[----:B------:R-:W-:-:S09]  /*0200*/  UISETP.NE.AND.EX UP0, UPT, UR5, URZ, UPT, UP0 ;  /* 0x000000ff0500728c */ /* 0x000fd2000bf05300 */
[----:B------:R-:W-:Y:S05]  /*0210*/  BRA.U !UP0, `(.L_x_3) ;  /* 0x00000001080c7547 */ /* 0x000fea000b800000 */
[----:B-1----:R-:W1:Y:S02]  /*0220*/  LDC.64 R2, c[0x0][0x8a8] ;  /* 0x00022a00ff027b82 */ /* 0x002e640000000a00 */
[----:B-1----:R2:W5:Y:S01]  /*0230*/  LDG.E R38, desc[UR52][R2.64] ;  /* 0x0000003402267981 */ /* 0x002562000c1e1900 */
[----:B------:R-:W-:Y:S05]  /*0240*/  BRA `(.L_x_2) ;  /* 0x0000000000087947 */ /* 0x000fea0003800000 */
.L_x_3:
[----:B------:R-:W2:Y:S02]  /*0250*/  LDCU UR4, c[0x0][0x8a0] ;  /* 0x00011400ff0477ac */ /* 0x000ea40008000800 */
[----:B--2---:R-:W-:Y:S02]  /*0260*/  MOV R38, UR4 ;  /* 0x0000000400267c02 */ /* 0x004fe40008000f00 */
.L_x_2:
[----:B------:R-:W-:Y:S01]  /*0270*/  IMAD.U32 R0, RZ, RZ, UR11 ;  /* 0x0000000bff007e24 */ /* 0x000fe2000f8e00ff */
[----:B------:R-:W-:Y:S04]  /*0280*/  BSSY.RECONVERGENT B0, `(.L_x_4) ;  /* 0x000000c000007945 */ /* 0x000fe80003800200 */
[C---:B------:R-:W-:Y:S02]  /*0290*/  ISETP.NE.OR P3, PT, R0.reuse, 0x1, !P0 ;  /* 0x000000010000780c */ /* 0x040fe40004765670 */
[----:B------:R-:W-:-:S11]  /*02a0*/  ISETP.NE.OR P2, PT, R0, 0x3, !P0 ;  /* 0x000000030000780c */ /* 0x000fd60004745670 */
[----:B------:R-:W-:Y:S05]  /*02b0*/  @P3 BRA `(.L_x_5) ;  /* 0x0000000000203947 */ /* 0x000fea0003800000 */
[----:B------:R-:W3:Y:S02]  /*02c0*/  LDCU.64 UR4, c[0x0][0x348] ;  /* 0x00006900ff0477ac */ /* 0x000ee40008000a00 */
[----:B---3--:R-:W-:Y:S02]  /*02d0*/  UIADD3 UR8, UP1, UPT, UR4, 0x80, URZ ;  /* 0x0000008004087890 */ /* 0x008fe4000ff3e0ff */
[----:B------:R-:W-:Y:S02]  /*02e0*/  UIADD3 UR4, UP0, UPT, UR4, 0x180, URZ ;  /* 0x0000018004047890 */ /* 0x000fe4000ff1e0ff */
[----:B------:R-:W-:Y:S02]  /*02f0*/  UIADD3.X UR9, UPT, UPT, URZ, UR5, URZ, UP1, !UPT ;  /* 0x00000005ff097290 */ /* 0x000fe40008ffe4ff */
[----:B------:R-:W-:-:S07]  /*0300*/  UIADD3.X UR5, UPT, UPT, URZ, UR5, URZ, UP0, !UPT ;  /* 0x00000005ff057290 */ /* 0x000fce00087fe4ff */
[----:B------:R3:W-:Y:S02]  /*0310*/  UTMACCTL.PF [UR8] ;  /* 0x00000000080079b9 */ /* 0x0007e40008040000 */
[----:B------:R3:W-:Y:S02]  /*0320*/  UTMACCTL.PF [UR4] ;  /* 0x00000000040079b9 */ /* 0x0007e40008040000 */
[----:B---3--:R-:W-:Y:S01]  /*0330*/  NOP ;  /* 0x0000000000007918 */ /* 0x008fe20000000000 */
.L_x_5:
[----:B------:R-:W-:Y:S05]  /*0340*/  BSYNC.RECONVERGENT B0 ;  /* 0x0000000000007941 */ /* 0x000fea0003800200 */
.L_x_4:
[----:B------:R-:W-:Y:S04]  /*0350*/  BSSY.RECONVERGENT B0, `(.L_x_6) ;  /* 0x000000a000007945 */ /* 0x000fe80003800200 */
        /* <DEDUP_REMOVED lines=9> */
.L_x_7:
[----:B------:R-:W-:Y:S05]  /*03f0*/  BSYNC.RECONVERGENT B0 ;  /* 0x0000000000007941 */ /* 0x000fea0003800200 */
.L_x_6:
[----:B------:R-:W3:Y:S01]  /*0400*/  LDCU.64 UR4, c[0x0][0x888] ;  /* 0x00011100ff0477ac */ /* 0x000ee20008000a00 */
[----:B------:R-:W-:Y:S01]  /*0410*/  ISETP.NE.AND.EX P1, PT, RZ, UR7, PT, P1 ;  /* 0x00000007ff007c0c */ /* 0x000fe2000bf25310 */
[----:B------:R-:W-:Y:S01]  /*0420*/  UPLOP3.LUT UP4, UPT, UPT, UPT, UPT, 0x80, 0x8 ;  /* 0x000000000008789c */ /* 0x000fe20003f8f070 */
[----:B---3--:R-:W-:-:S04]  /*0430*/  ISETP.NE.U32.AND P2, PT, RZ, UR4, PT ;  /* 0x00000004ff007c0c */ /* 0x008fc8000bf45070 */
[----:B------:R-:W-:-:S13]  /*0440*/  ISETP.NE.AND.EX P2, PT, RZ, UR5, PT, P2 ;  /* 0x00000005ff007c0c */ /* 0x000fda000bf45320 */
[----:B------:R-:W-:Y:S05]  /*0450*/  @P2 BRA P1, `(.L_x_8) ;  /* 0x0000000000282947 */ /* 0x000fea0000800000 */
[----:B------:R-:W-:Y:S01]  /*0460*/  UISETP.NE.U32.AND UP0, UPT, UR6, URZ, UPT ;  /* 0x000000ff0600728c */ /* 0x000fe2000bf05070 */
[----:B-----5:R-:W-:Y:S01]  /*0470*/  FSETP.NEU.AND P1, PT, R39, RZ, PT ;  /* 0x000000ff2700720b */ /* 0x020fe20003f2d000 */
[----:B------:R-:W-:Y:S02]  /*0480*/  UISETP.NE.U32.AND UP2, UPT, UR4, URZ, UPT ;  /* 0x000000ff0400728c */ /* 0x000fe4000bf45070 */
[----:B------:R-:W-:Y:S02]  /*0490*/  UISETP.NE.AND.EX UP1, UPT, UR7, URZ, UPT, UP0 ;  /* 0x000000ff0700728c */ /* 0x000fe4000bf25300 */
[----:B------:R-:W-:-:S04]  /*04a0*/  UISETP.NE.AND.EX UP0, UPT, UR5, URZ, UPT, UP2 ;  /* 0x000000ff0500728c */ /* 0x000fc8000bf05320 */
[----:B------:R-:W-:-:S04]  /*04b0*/  USEL UR4, URZ, 0xffffffff, UP0 ;  /* 0xffffffffff047887 */ /* 0x000fc80008000000 */
[----:B------:R-:W-:Y:S01]  /*04c0*/  VOTEU.ANY UP0, P1 ;  /* 0x0000000000ff7886 */ /* 0x000fe20000800100 */
[----:B------:R-:W-:-:S04]  /*04d0*/  @!UP1 USEL UR4, URZ, 0xffffffff, UP0 ;  /* 0xffffffffff049887 */ /* 0x000fc80008000000 */
[----:B------:R-:W-:-:S04]  /*04e0*/  ULOP3.LUT UR4, UR4, 0x1, URZ, 0xc0, !UPT ;  /* 0x0000000104047892 */ /* 0x000fc8000f8ec0ff */
[----:B------:R-:W-:-:S11]  /*04f0*/  UISETP.NE.U32.AND UP4, UPT, UR4, 0x1, UPT ;  /* 0x000000010400788c */ /* 0x000fd6000bf85070 */
.L_x_8:
[----:B------:R-:W3:Y:S01]  /*0500*/  SHFL.IDX PT, R0, R81, RZ, 0x1f ;  /* 0x00001fff51007589 */ /* 0x000ee200000e0000 */
[----:B------:R-:W-:-:S04]  /*0510*/  UISETP.NE.AND UP0, UPT, UR11, 0x2, UPT ;  /* 0x000000020b00788c */ /* 0x000fc8000bf05270 */
[----:B------:R-:W-:Y:S02]  /*0520*/  UISETP.EQ.AND UP1, UPT, UR15, URZ, !UP0 ;  /* 0x000000ff0f00728c */ /* 0x000fe4000c722270 */
[----:B------:R-:W-:-:S04]  /*0530*/  USEL UR26, URZ, 0x1, UP0 ;  /* 0x00000001ff1a7887 */ /* 0x000fc80008000000 */
[----:B------:R-:W-:Y:S02]  /*0540*/  PLOP3.LUT P3, PT, P0, PT, UP1, 0x80, 0x8 ;  /* 0x000000000008781c */ /* 0x000fe4000076f018 */
[----:B---3--:R-:W-:-:S13]  /*0550*/  ISETP.NE.AND P1, PT, R0, RZ, PT ;  /* 0x000000ff0000720c */ /* 0x008fda0003f25270 */
[----:B------:R-:W-:Y:S05]  /*0560*/  @P1 BRA `(.L_x_9) ;  /* 0x0000000400601947 */ /* 0x000fea0003800000 */
[----:B------:R-:W-:Y:S01]  /*0570*/  ELECT P1, URZ, PT ;  /* 0x0000000000ff782f */ /* 0x000fe20003820000 */
[----:B------:R-:W-:-:S12]  /*0580*/  BSSY.RECONVERGENT B0, `(.L_x_9) ;  /* 0x0000056000007945 */ /* 0x000fd80003800200 */
[----:B------:R-:W-:Y:S05]  /*0590*/  @!P1 BRA `(.L_x_10) ;  /* 0x0000000400509947 */ /* 0x000fea0003800000 */
[----:B------:R-:W-:Y:S01]  /*05a0*/  UMOV UR6, 0x400 ;  /* 0x0000040000067882 */ /* 0x000fe20000000000 */
[----:B------:R-:W-:Y:S01]  /*05b0*/  UMOV UR5, 0x1 ;  /* 0x0000000100057882 */ /* 0x000fe20000000000 */
[----:B------:R-:W-:Y:S01]  /*05c0*/  UMOV UR4, 0x4 ;  /* 0x0000000400047882 */ /* 0x000fe20000000000 */
[----:B------:R-:W-:Y:S02]  /*05d0*/  ULEA UR6, UR54, UR6, 0x18 ;  /* 0x0000000636067291 */ /* 0x000fe4000f8ec0ff */
[----:B------:R-:W-:-:S04]  /*05e0*/  UIADD3 UR8, UPT, UPT, -UR5, 0x100000, URZ ;  /* 0x0010000005087890 */ /* 0x000fc8000fffe1ff */
[----:B------:R-:W-:Y:S02]  /*05f0*/  USHF.L.U32 UR9, UR8, 0xb, URZ ;  /* 0x0000000b08097899 */ /* 0x000fe400080006ff */
[----:B------:R-:W-:Y:S02]  /*0600*/  USHF.L.U32 UR8, UR8, 0x1, URZ ;  /* 0x0000000108087899 */ /* 0x000fe400080006ff */
[----:B------:R-:W-:-:S04]  /*0610*/  UIADD3 UR4, UPT, UPT, -UR4, 0x100000, URZ ;  /* 0x0010000004047890 */ /* 0x000fc8000fffe1ff */
[----:B------:R-:W-:Y:S02]  /*0620*/  USHF.L.U32 UR5, UR4, 0xb, URZ ;  /* 0x0000000b04057899 */ /* 0x000fe400080006ff */
[----:B------:R-:W-:Y:S01]  /*0630*/  USHF.L.U32 UR4, UR4, 0x1, URZ ;  /* 0x0000000104047899 */ /* 0x000fe200080006ff */
[----:B------:R-:W3:Y:S03]  /*0640*/  FENCE.VIEW.ASYNC.S ;  /* 0x00000000000073c6 */ /* 0x000ee60000000000 */
[----:B---3--:R3:W4:Y:S08]  /*0650*/  SYNCS.EXCH.64 URZ, [UR6], UR8 ;  /* 0x0000000806ff75b2 */ /* 0x0087300008000100 */
[----:B------:R3:W1:Y:S01]  /*0660*/  SYNCS.EXCH.64 URZ, [UR6+0x120], UR4 ;  /* 0x0001200406ff75b2 */ /* 0x0006620008000100 */
        /* <DEDUP_REMOVED lines=69> */
[----:B------:R3:W1:Y:S02]  /*0ac0*/  SYNCS.EXCH.64 URZ, [UR6+0x238], UR4 ;  /* 0x0002380406ff75b2 */ /* 0x0006640008000100 */
[----:B---34-:R-:W-:Y:S01]  /*0ad0*/  NOP ;  /* 0x0000000000007918 */ /* 0x018fe20000000000 */
.L_x_10:
[----:B------:R-:W-:Y:S05]  /*0ae0*/  BSYNC.RECONVERGENT B0 ;  /* 0x0000000000007941 */ /* 0x000fea0003800200 */
.L_x_9:
[----:B------:R-:W3:Y:S01]  /*0af0*/  SHFL.IDX PT, R0, R81, RZ, 0x1f ;  /* 0x00001fff51007589 */ /* 0x000ee200000e0000 */
[----:B------:R-:W-:Y:S01]  /*0b00*/  NOP ;  /* 0x0000000000007918 */ /* 0x000fe20000000000 */
[----:B---3--:R-:W-:-:S13]  /*0b10*/  ISETP.NE.AND P1, PT, R0, 0x1, PT ;  /* 0x000000010000780c */ /* 0x008fda0003f25270 */
[----:B------:R-:W-:Y:S05]  /*0b20*/  @P1 BRA `(.L_x_11) ;  /* 0x00000000003c1947 */ /* 0x000fea0003800000 */
        /* <DEDUP_REMOVED lines=10> */
[----:B------:R-:W-:Y:S01]  /*0bd0*/  ELECT P1, URZ, PT ;  /* 0x0000000000ff782f */ /* 0x000fe20003820000 */
[----:B------:R-:W3:Y:S02]  /*0be0*/  FENCE.VIEW.ASYNC.S ;  /* 0x00000000000073c6 */ /* 0x000ee40000000000 */
[----:B---3--:R3:W4:Y:S08]  /*0bf0*/  SYNCS.EXCH.64 URZ, [UR6+0x240], UR8 ;  /* 0x0002400806ff75b2 */ /* 0x0087300008000100 */
[----:B------:R3:W1:Y:S01]  /*0c00*/  SYNCS.EXCH.64 URZ, [UR6+0x248], UR4 ;  /* 0x0002480406ff75b2 */ /* 0x0006620008000100 */
[----:B------:R-:W-:Y:S01]  /*0c10*/  NOP ;  /* 0x0000000000007918 */ /* 0x000fe20000000000 */
.L_x_11:
[----:B------:R-:W2:Y:S01]  /*0c20*/  SHFL.IDX PT, R0, R81, RZ, 0x1f ;  /* 0x00001fff51007589 */ /* 0x000ea200000e0000 */
[----:B------:R-:W-:Y:S01]  /*0c30*/  NOP ;  /* 0x0000000000007918 */ /* 0x000fe20000000000 */
[----:B--2---:R-:W-:-:S13]  /*0c40*/  ISETP.NE.AND P1, PT, R0, 0x3, PT ;  /* 0x000000030000780c */ /* 0x004fda0003f25270 */
[----:B------:R-:W-:Y:S05]  /*0c50*/  @P1 BRA `(.L_x_12) ;  /* 0x00000000002c1947 */ /* 0x000fea0003800000 */
[----:B---3--:R-:W-:Y:S01]  /*0c60*/  UMOV UR5, 0x400 ;  /* 0x0000040000057882 */ /* 0x008fe20000000000 */
[----:B------:R-:W-:Y:S01]  /*0c70*/  UMOV UR4, 0x20 ;  /* 0x0000002000047882 */ /* 0x000fe20000000000 */
[----:B------:R-:W-:Y:S02]  /*0c80*/  ULEA UR5, UR54, UR5, 0x18 ;  /* 0x0000000536057291 */ /* 0x000fe4000f8ec0ff */
[----:B------:R-:W-:-:S04]  /*0c90*/  UIADD3 UR6, UPT, UPT, -UR4, 0x100000, URZ ;  /* 0x0010000004067890 */ /* 0x000fc8000fffe1ff */
[----:B------:R-:W-:Y:S02]  /*0ca0*/  USHF.L.U32 UR7, UR6, 0xb, URZ ;  /* 0x0000000b06077899 */ /* 0x000fe400080006ff */
[----:B------:R-:W-:Y:S01]  /*0cb0*/  USHF.L.U32 UR6, UR6, 0x1, URZ ;  /* 0x0000000106067899 */ /* 0x000fe200080006ff */
[----:B------:R-:W-:Y:S01]  /*0cc0*/  ELECT P1, URZ, PT ;  /* 0x0000000000ff782f */ /* 0x000fe20003820000 */
[----:B------:R-:W2:Y:S10]  /*0cd0*/  FENCE.VIEW.ASYNC.S ;  /* 0x00000000000073c6 */ /* 0x000eb40000000000 */
[----:B--2---:R2:W3:Y:S01]  /*0ce0*/  SYNCS.EXCH.64 URZ, [UR5+0x250], UR6 ;  /* 0x0002500605ff75b2 */ /* 0x0044e20008000100 */
[----:B------:R2:W1:Y:S01]  /*0cf0*/  SYNCS.EXCH.64 URZ, [UR5+0x258], UR6 ;  /* 0x0002580605ff75b2 */ /* 0x0004620008000100 */
[----:B------:R-:W-:Y:S01]  /*0d00*/  NOP ;  /* 0x0000000000007918 */ /* 0x000fe20000000000 */
.L_x_12:
[----:B------:R-:W4:Y:S01]  /*0d10*/  SHFL.IDX PT, R0, R81, RZ, 0x1f ;  /* 0x00001fff51007589 */ /* 0x000f2200000e0000 */
[----:B------:R-:W-:Y:S01]  /*0d20*/  NOP ;  /* 0x0000000000007918 */ /* 0x000fe20000000000 */
[----:B----4-:R-:W-:-:S13]  /*0d30*/  ISETP.NE.AND P1, PT, R0, 0x4, PT ;  /* 0x000000040000780c */ /* 0x010fda0003f25270 */
[----:B------:R-:W-:Y:S05]  /*0d40*/  @P1 BRA `(.L_x_13) ;  /* 0x0000000000481947 */ /* 0x000fea0003800000 */
[----:B--23--:R-:W-:Y:S01]  /*0d50*/  UMOV UR6, 0x720 ;  /* 0x0000072000067882 */ /* 0x00cfe20000000000 */
[----:B------:R-:W-:Y:S01]  /*0d60*/  UMOV UR5, 0x400 ;  /* 0x0000040000057882 */ /* 0x000fe20000000000 */
[----:B------:R-:W-:Y:S01]  /*0d70*/  USEL UR6, UR6, 0x620, UP4 ;  /* 0x0000062006067887 */ /* 0x000fe2000a000000 */
        /* <DEDUP_REMOVED lines=9> */
[----:B------:R-:W2:Y:S02]  /*0e10*/  FENCE.VIEW.ASYNC.S ;  /* 0x00000000000073c6 */ /* 0x000ea40000000000 */
[----:B--2---:R4:W2:Y:S08]  /*0e20*/  SYNCS.EXCH.64 URZ, [UR5+0x260], UR8 ;  /* 0x0002600805ff75b2 */ /* 0x0048b00008000100 */
[----:B------:R4:W3:Y:S01]  /*0e30*/  SYNCS.EXCH.64 URZ, [UR5+0x270], UR6 ;  /* 0x0002700605ff75b2 */ /* 0x0008e20008000100 */
[----:B------:R4:W1:Y:S01]  /*0e40*/  SYNCS.EXCH.64 URZ, [UR5+0x268], UR8 ;  /* 0x0002680805ff75b2 */ /* 0x0008620008000100 */
[----:B------:R4:W1:Y:S02]  /*0e50*/  SYNCS.EXCH.64 URZ, [UR5+0x278], UR6 ;  /* 0x0002780605ff75b2 */ /* 0x0008640008000100 */
[----:B----4-:R-:W-:Y:S01]  /*0e60*/  NOP ;  /* 0x0000000000007918 */ /* 0x010fe20000000000 */
.L_x_13:
[----:B------:R-:W4:Y:S01]  /*0e70*/  SHFL.IDX PT, R0, R81, RZ, 0x1f ;  /* 0x00001fff51007589 */ /* 0x000f2200000e0000 */
[----:B------:R-:W-:Y:S01]  /*0e80*/  NOP ;  /* 0x0000000000007918 */ /* 0x000fe20000000000 */
[----:B----4-:R-:W-:-:S13]  /*0e90*/  ISETP.NE.AND P1, PT, R0, 0x5, PT ;  /* 0x000000050000780c */ /* 0x010fda0003f25270 */
[----:B------:R-:W-:Y:S05]  /*0ea0*/  @P1 BRA `(.L_x_14) ;  /* 0x0000000000541947 */ /* 0x000fea0003800000 */
[----:B--23--:R-:W-:Y:S01]  /*0eb0*/  UMOV UR6, 0x400 ;  /* 0x0000040000067882 */ /* 0x00cfe20000000000 */
        /* <DEDUP_REMOVED lines=14> */
[----:B------:R4:W1:Y:S01]  /*0fa0*/  SYNCS.EXCH.64 URZ, [UR6+0x2a8], UR4 ;  /* 0x0002a80406ff75b2 */ /* 0x0008620008000100 */
[----:B------:R4:W1:Y:S01]  /*0fb0*/  SYNCS.EXCH.64 URZ, [UR6+0x290], UR8 ;  /* 0x0002900806ff75b2 */ /* 0x0008620008000100 */
[----:B------:R4:W1:Y:S01]  /*0fc0*/  SYNCS.EXCH.64 URZ, [UR6+0x2b0], UR4 ;  /* 0x0002b00406ff75b2 */ /* 0x0008620008000100 */
[----:B------:R4:W1:Y:S01]  /*0fd0*/  SYNCS.EXCH.64 URZ, [UR6+0x298], UR8 ;  /* 0x0002980806ff75b2 */ /* 0x0008620008000100 */
[----:B------:R4:W1:Y:S02]  /*0fe0*/  SYNCS.EXCH.64 URZ, [UR6+0x2b8], UR4 ;  /* 0x0002b80406ff75b2 */ /* 0x0008640008000100 */
[----:B----4-:R-:W-:Y:S01]  /*0ff0*/  NOP ;  /* 0x0000000000007918 */ /* 0x010fe20000000000 */
.L_x_14:
[----:B------:R-:W4:Y:S01]  /*1000*/  SHFL.IDX PT, R0, R81, RZ, 0x1f ;  /* 0x00001fff51007589 */ /* 0x000f2200000e0000 */
[----:B------:R-:W-:Y:S01]  /*1010*/  ISETP.NE.OR P0, PT, RZ, UR11, !P0 ;  /* 0x0000000bff007c0c */ /* 0x000fe2000c705670 */
[----:B------:R-:W-:Y:S01]  /*1020*/  NOP ;  /* 0x0000000000007918 */ /* 0x000fe20000000000 */
[----:B----4-:R-:W-:-:S13]  /*1030*/  ISETP.NE.AND P1, PT, R0, 0x3, PT ;  /* 0x000000030000780c */ /* 0x010fda0003f25270 */
[----:B------:R-:W-:Y:S05]  /*1040*/  @P1 BRA `(.L_x_15) ;  /* 0x0000000000341947 */ /* 0x000fea0003800000 */
[----:B--23--:R-:W-:Y:S01]  /*1050*/  UMOV UR5, 0x400 ;  /* 0x0000040000057882 */ /* 0x00cfe20000000000 */
[----:B------:R-:W-:Y:S01]  /*1060*/  UMOV UR4, 0x20 ;  /* 0x0000002000047882 */ /* 0x000fe20000000000 */
[----:B------:R-:W-:Y:S02]  /*1070*/  ULEA UR5, UR54, UR5, 0x18 ;  /* 0x0000000536057291 */ /* 0x000fe4000f8ec0ff */
[----:B------:R-:W-:-:S04]  /*1080*/  UIADD3 UR6, UPT, UPT, -UR4, 0x100000, URZ ;  /* 0x0010000004067890 */ /* 0x000fc8000fffe1ff */
[----:B------:R-:W-:Y:S02]  /*1090*/  USHF.L.U32 UR7, UR6, 0xb, URZ ;  /* 0x0000000b06077899 */ /* 0x000fe400080006ff */
[----:B------:R-:W-:Y:S01]  /*10a0*/  USHF.L.U32 UR6, UR6, 0x1, URZ ;  /* 0x0000000106067899 */ /* 0x000fe200080006ff */
[----:B------:R-:W-:Y:S01]  /*10b0*/  ELECT P1, URZ, PT ;  /* 0x0000000000ff782f */ /* 0x000fe20003820000 */
[----:B------:R-:W2:Y:S10]  /*10c0*/  FENCE.VIEW.ASYNC.S ;  /* 0x00000000000073c6 */ /* 0x000eb40000000000 */
[----:B--2---:R4:W2:Y:S01]  /*10d0*/  SYNCS.EXCH.64 URZ, [UR5+0x2c0], UR6 ;  /* 0x0002c00605ff75b2 */ /* 0x0048a20008000100 */
[----:B------:R4:W3:Y:S01]  /*10e0*/  SYNCS.EXCH.64 URZ, [UR5+0x2d0], UR6 ;  /* 0x0002d00605ff75b2 */ /* 0x0008e20008000100 */
[----:B------:R4:W1:Y:S01]  /*10f0*/  SYNCS.EXCH.64 URZ, [UR5+0x2c8], UR6 ;  /* 0x0002c80605ff75b2 */ /* 0x0008620008000100 */
[----:B------:R4:W1:Y:S02]  /*1100*/  SYNCS.EXCH.64 URZ, [UR5+0x2d8], UR6 ;  /* 0x0002d80605ff75b2 */ /* 0x0008640008000100 */
[----:B----4-:R-:W-:Y:S01]  /*1110*/  NOP ;  /* 0x0000000000007918 */ /* 0x010fe20000000000 */
.L_x_15:
[----:B------:R-:W-:Y:S01]  /*1120*/  VOTEU.ALL UP0, P0 ;  /* 0x0000000000ff7886 */ /* 0x000fe20000000000 */
[----:B--23--:R-:W-:Y:S01]  /*1130*/  UMOV UR6, 0x20 ;  /* 0x0000002000067882 */ /* 0x00cfe20000000000 */
[----:B------:R-:W2:Y:S01]  /*1140*/  LDCU UR5, c[0x0][0x36c] ;  /* 0x00006d80ff0577ac */ /* 0x000ea20008000800 */
[----:B------:R-:W-:Y:S01]  /*1150*/  NOP ;  /* 0x0000000000007918 */ /* 0x000fe20000000000 */
[----:B------:R-:W-:Y:S01]  /*1160*/  LOP3.LUT R0, R69, 0x1f, RZ, 0xc0, !PT ;  /* 0x0000001f45007812 */ /* 0x000fe200078ec0ff */
[----:B------:R-:W-:Y:S01]  /*1170*/  @!UP0 UMOV UR4, 0x400 ;  /* 0x0000040000048882 */ /* 0x000fe20000000000 */
[----:B------:R-:W-:-:S04]  /*1180*/  @!UP0 UIADD3 UR6, UPT, UPT, -UR6, 0x100000, URZ ;  /* 0x0010000006068890 */ /* 0x000fc8000fffe1ff */
[----:B------:R-:W-:Y:S02]  /*1190*/  @!UP0 USHF.L.U32 UR7, UR6, 0xb, URZ ;  /* 0x0000000b06078899 */ /* 0x000fe400080006ff */
[----:B------:R-:W-:Y:S02]  /*11a0*/  @!UP0 USHF.L.U32 UR6, UR6, 0x1, URZ ;  /* 0x0000000106068899 */ /* 0x000fe400080006ff */
[----:B------:R-:W-:Y:S01]  /*11b0*/  @!UP0 ULEA UR4, UR54, UR4, 0x18 ;  /* 0x0000000436048291 */ /* 0x000fe2000f8ec0ff */
[----:B------:R-:W-:Y:S01]  /*11c0*/  VOTEU.ALL UP0, P0 ;  /* 0x0000000000ff7886 */ /* 0x000fe20000000000 */
[----:B------:R-:W-:Y:S02]  /*11d0*/  UISETP.NE.AND UP5, UPT, UR11, URZ, UPT ;  /* 0x000000ff0b00728c */ /* 0x000fe4000bfa5270 */
[----:B--2---:R-:W-:Y:S01]  /*11e0*/  UISETP.EQ.U32.AND UP6, UPT, UR5, 0x1, UPT ;  /* 0x000000010500788c */ /* 0x004fe2000bfc2070 */
[----:B------:R-:W2:Y:S07]  /*11f0*/  FENCE.VIEW.ASYNC.S ;  /* 0x00000000000073c6 */ /* 0x000eae0000000000 */
[----:B--2---:R2:W3:Y:S01]  /*1200*/  @!UP0 SYNCS.EXCH.64 URZ, [UR4+0x2e0], UR6 ;  /* 0x0002e00604ff85b2 */ /* 0x0044e20008000100 */
[----:B------:R-:W-:Y:S05]  /*1210*/  BRA.U !UP6, `(.L_x_16) ;  /* 0x000000010e087547 */ /* 0x000fea000b800000 */
[----:B-1-3--:R-:W-:Y:S01]  /*1220*/  UCGABAR_ARV ;  /* 0x00000000000079c7 */ /* 0x00afe20008000000 */
[----:B------:R-:W-:Y:S05]  /*1230*/  BRA `(.L_x_17) ;  /* 0x0000000000047947 */ /* 0x000fea0003800000 */
.L_x_16:
[----:B-1-3--:R-:W-:Y:S01]  /*1240*/  NOP ;  /* 0x0000000000007918 */ /* 0x00afe20000000000 */
.L_x_17:
[----:B------:R-:W1:Y:S01]  /*1250*/  S2UR UR10, SR_CTAID.X ;  /* 0x00000000000a79c3 */ /* 0x000e620000002500 */
[----:B------:R-:W-:-:S05]  /*1260*/  CS2R.32 R3, SR_CgaSize ;  /* 0x0000000000037805 */ /* 0x000fca0000008a00 */
[----:B------:R-:W-:-:S05]  /*1270*/  IMAD R3, R3, -0xa0, RZ ;  /* 0xffffff6003037824 */ /* 0x000fca00078e02ff */
[----:B------:R-:W-:-:S14]  /*1280*/  R2UR UR5, R3 ;  /* 0x00000000030572ca */ /* 0x000fdc00000e0000 */
[----:B------:R-:W3:Y:S01]  /*1290*/  LDCU UR5, c[0x0][UR5+0x2b0] ;  /* 0x00005600050577ac */ /* 0x000ee20008000800 */
[----:B------:R-:W-:-:S05]  /*12a0*/  CS2R.32 R3, SR_CgaSize ;  /* 0x0000000000037805 */ /* 0x000fca0000008a00 */
[----:B------:R-:W-:-:S05]  /*12b0*/  IMAD R3, R3, -0xa0, RZ ;  /* 0xffffff6003037824 */ /* 0x000fca00078e02ff */
[----:B--2---:R-:W-:-:S14]  /*12c0*/  R2UR UR4, R3 ;  /* 0x00000000030472ca */ /* 0x004fdc00000e0000 */
[----:B------:R-:W2:Y:S01]  /*12d0*/  LDCU UR4, c[0x0][UR4+0x2b4] ;  /* 0x00005680040477ac */ /* 0x000ea20008000800 */
[----:B------:R-:W4:Y:S01]  /*12e0*/  S2UR UR51, SR_CTAID.Y ;  /* 0x00000000003379c3 */ /* 0x000f220000002600 */
[----:B------:R-:W-:-:S05]  /*12f0*/  CS2R.32 R3, SR_CgaSize ;  /* 0x0000000000037805 */ /* 0x000fca0000008a00 */
[----:B------:R-:W-:-:S05]  /*1300*/  IMAD R3, R3, -0xa0, RZ ;  /* 0xffffff6003037824 */ /* 0x000fca00078e02ff */
[----:B------:R-:W-:-:S14]  /*1310*/  R2UR UR6, R3 ;  /* 0x00000000030672ca */ /* 0x000fdc00000e0000 */
[----:B------:R-:W2:Y:S01]  /*1320*/  LDCU UR6, c[0x0][UR6+0x2a0] ;  /* 0x00005400060677ac */ /* 0x000ea20008000800 */
[----:B------:R-:W-:Y:S01]  /*1330*/  UISETP.GT.U32.AND UP0, UPT, UR15, 0xffff, UPT ;  /* 0x0000ffff0f00788c */ /* 0x000fe2000bf04070 */
[----:B------:R-:W2:Y:S01]  /*1340*/  LDCU UR17, c[0x0][0xb24] ;  /* 0x00016480ff1177ac */ /* 0x000ea20008000800 */
[----:B------:R-:W2:Y:S01]  /*1350*/  LDCU UR37, c[0x0][0xb24] ;  /* 0x00016480ff2577ac */ /* 0x000ea20008000800 */
[----:B------:R-:W2:Y:S01]  /*1360*/  LDCU UR16, c[0x0][0xb30] ;  /* 0x00016600ff1077ac */ /* 0x000ea20008000800 */
[----:B-1----:R-:W-:Y:S01]  /*1370*/  I2FP.F32.U32 R3, UR10 ;  /* 0x0000000a00037c45 */ /* 0x002fe20008201000 */
[----:B------:R-:W-:-:S04]  /*1380*/  USHF.L.U32 UR18, UR54, 0x9, URZ ;  /* 0x0000000936127899 */ /* 0x000fc800080006ff */
[----:B---3--:R-:W-:Y:S01]  /*1390*/  FMUL R3, R3, UR5 ;  /* 0x0000000503037c20 */ /* 0x008fe20008400000 */
[----:B------:R-:W-:-:S05]  /*13a0*/  CS2R.32 R2, SR_CgaSize ;  /* 0x0000000000027805 */ /* 0x000fca0000008a00 */
[----:B------:R-:W-:-:S05]  /*13b0*/  IMAD R2, R2, -0xa0, RZ ;  /* 0xffffff6002027824 */ /* 0x000fca00078e02ff */
[----:B------:R-:W-:-:S14]  /*13c0*/  R2UR UR5, R2 ;  /* 0x00000000020572ca */ /* 0x000fdc00000e0000 */
[----:B------:R-:W1:Y:S01]  /*13d0*/  LDCU UR5, c[0x0][UR5+0x2a4] ;  /* 0x00005480050577ac */ /* 0x000e620008000800 */
[----:B----4-:R-:W-:Y:S01]  /*13e0*/  I2FP.F32.U32 R2, UR51 ;  /* 0x0000003300027c45 */ /* 0x010fe20008201000 */
[----:B------:R-:W-:Y:S01]  /*13f0*/  UMOV UR13, 0x55 ;  /* 0x00000055000d7882 */ /* 0x000fe20000000000 */
[----:B------:R-:W3:Y:S03]  /*1400*/  F2I.U32.TRUNC.NTZ R3, R3 ;  /* 0x0000000300037305 */ /* 0x000ee6000020f000 */
[----:B--2---:R-:W-:Y:S01]  /*1410*/  FMUL R2, R2, UR4 ;  /* 0x0000000402027c20 */ /* 0x004fe20008400000 */
[----:B------:R-:W-:-:S04]  /*1420*/  USEL UR4, UR15, 0xffff, !UP0 ;  /* 0x0000ffff0f047887 */ /* 0x000fc8000c000000 */
[----:B------:R-:W-:Y:S01]  /*1430*/  ULOP3.LUT UR4, UR4, 0xffff, URZ, 0xc0, !UPT ;  /* 0x0000ffff04047892 */ /* 0x000fe2000f8ec0ff */
[----:B------:R-:W2:Y:S01]  /*1440*/  F2I.U32.TRUNC.NTZ R2, R2 ;  /* 0x0000000200027305 */ /* 0x000ea2000020f000 */
[----:B---3--:R-:W-:Y:S02]  /*1450*/  R2UR UR49, R3 ;  /* 0x00000000033172ca */ /* 0x008fe400000e0000 */
[----:B------:R-:W-:Y:S02]  /*1460*/  PRMT R3, RZ, 0x7610, R3 ;  /* 0x00007610ff037816 */ /* 0x000fe40000000003 */
[----:B--2---:R-:W-:Y:S02]  /*1470*/  R2UR UR48, R2 ;  /* 0x00000000023072ca */ /* 0x004fe400000e0000 */
[----:B------:R-:W-:-:S07]  /*1480*/  PRMT R2, RZ, 0x7610, R2 ;  /* 0x00007610ff027816 */ /* 0x000fce0000000002 */
[----:B------:R-:W-:-:S04]  /*1490*/  UIADD3 UR49, UPT, UPT, -UR49, URZ, URZ ;  /* 0x000000ff31317290 */ /* 0x000fc8000fffe1ff */
[----:B------:R-:W-:Y:S02]  /*14a0*/  UIMAD UR49, UR6, UR49, UR10 ;  /* 0x00000031063172a4 */ /* 0x000fe4000f8e020a */
[----:B------:R-:W-:-:S04]  /*14b0*/  UIADD3 UR48, UPT, UPT, -UR48, URZ, URZ ;  /* 0x000000ff30307290 */ /* 0x000fc8000fffe1ff */
[----:B-1----:R-:W-:Y:S01]  /*14c0*/  UIMAD UR48, UR5, UR48, UR51 ;  /* 0x00000030053072a4 */ /* 0x002fe2000f8e0233 */
[----:B------:R-:W-:Y:S11]  /*14d0*/  BRA.U UP5, `(.L_x_18) ;  /* 0x00000001055c7547 */ /* 0x000ff6000b800000 */
[----:B------:R-:W-:Y:S02]  /*14e0*/  UISETP.GT.U32.AND UP0, UPT, UR49, 0x1, UPT ;  /* 0x000000013100788c */ /* 0x000fe4000bf04070 */
[----:B------:R-:W-:Y:S02]  /*14f0*/  ULOP3.LUT UR5, UR49, 0xfffffffe, URZ, 0xc0, !UPT ;  /* 0xfffffffe31057892 */ /* 0x000fe4000f8ec0ff */
[----:B------:R-:W-:Y:S02]  /*1500*/  UISETP.NE.AND UP3, UPT, UR48, URZ, UP0 ;  /* 0x000000ff3000728c */ /* 0x000fe40008765270 */
[----:B------:R-:W-:Y:S02]  /*1510*/  UISETP.NE.AND UP2, UPT, UR48, 0x1, UP0 ;  /* 0x000000013000788c */ /* 0x000fe40008745270 */
[----:B------:R-:W-:Y:S02]  /*1520*/  UISETP.NE.AND UP1, UPT, UR48, 0x2, UP0 ;  /* 0x000000023000788c */ /* 0x000fe40008725270 */
[----:B------:R-:W-:-:S02]  /*1530*/  UISETP.NE.AND UP0, UPT, UR48, 0x3, UP0 ;  /* 0x000000033000788c */ /* 0x000fc40008705270 */
[----:B------:R-:W-:Y:S02]  /*1540*/  USEL UR7, URZ, 0x1, UP3 ;  /* 0x00000001ff077887 */ /* 0x000fe40009800000 */
[----:B------:R-:W-:Y:S02]  /*1550*/  USEL UR6, URZ, 0x4, UP2 ;  /* 0x00000004ff067887 */ /* 0x000fe40009000000 */
[----:B------:R-:W-:Y:S02]  /*1560*/  USEL UR14, URZ, 0x10, UP1 ;  /* 0x00000010ff0e7887 */ /* 0x000fe40008800000 */
[----:B------:R-:W-:Y:S02]  /*1570*/  USEL UR9, URZ, 0x40, UP0 ;  /* 0x00000040ff097887 */ /* 0x000fe40008000000 */
[----:B------:R-:W-:Y:S02]  /*1580*/  USEL UR8, URZ, 0x2, UP3 ;  /* 0x00000002ff087887 */ /* 0x000fe40009800000 */
[----:B------:R-:W-:-:S02]  /*1590*/  UIADD3 UR14, UPT, UPT, UR14, UR6, UR7 ;  /* 0x000000060e0e7290 */ /* 0x000fc4000fffe007 */
[----:B------:R-:W-:Y:S02]  /*15a0*/  USEL UR6, URZ, 0x20, UP1 ;  /* 0x00000020ff067887 */ /* 0x000fe40008800000 */
[----:B------:R-:W-:Y:S02]  /*15b0*/  USEL UR7, URZ, 0x8, UP2 ;  /* 0x00000008ff077887 */ /* 0x000fe40009000000 */
[----:B------:R-:W-:Y:S02]  /*15c0*/  UIADD3 UR8, UPT, UPT, UR8, UR9, UR14 ;  /* 0x0000000908087290 */ /* 0x000fe4000fffe00e */
[----:B------:R-:W-:Y:S02]  /*15d0*/  ULEA UR5, UR48, UR5, 0x1 ;  /* 0x0000000530057291 */ /* 0x000fe4000f8e08ff */
[----:B------:R-:W-:Y:S02]  /*15e0*/  USEL UR9, URZ, 0x80, UP0 ;  /* 0x00000080ff097887 */ /* 0x000fe40008000000 */
[----:B------:R-:W-:-:S03]  /*15f0*/  UIADD3 UR7, UPT, UPT, UR6, UR7, UR8 ;  /* 0x0000000706077290 */ /* 0x000fc6000fffe008 */
[----:B------:R-:W-:Y:S01]  /*1600*/  UMOV UR6, 0x3 ;  /* 0x0000000300067882 */ /* 0x000fe20000000000 */
[----:B------:R-:W-:Y:S02]  /*1610*/  UIADD3 UR7, UPT, UPT, UR7, UR9, URZ ;  /* 0x0000000907077290 */ /* 0x000fe4000fffe0ff */
[----:B------:R-:W-:-:S04]  /*1620*/  USHF.L.U32 UR5, UR6, UR5, URZ ;  /* 0x0000000506057299 */ /* 0x000fc800080006ff */
[----:B------:R-:W-:Y:S02]  /*1630*/  MOV R3, UR7 ;  /* 0x0000000700037c02 */ /* 0x000fe40008000f00 */
[----:B------:R-:W-:-:S07]  /*1640*/  MOV R2, UR5 ;  /* 0x0000000500027c02 */ /* 0x000fce0008000f00 */
.L_x_18:
[----:B------:R-:W1:Y:S01]  /*1650*/  S2UR UR36, SR_CTAID.Z ;  /* 0x00000000002479c3 */ /* 0x000e620000002700 */
[----:B------:R-:W-:Y:S02]  /*1660*/  UISETP.GE.AND UP0, UPT, UR17, 0x1, UPT ;  /* 0x000000011100788c */ /* 0x000fe4000bf06270 */
[----:B------:R-:W-:Y:S02]  /*1670*/  UISETP.NE.AND UP3, UPT, UR11, 0x2, UPT ;  /* 0x000000020b00788c */ /* 0x000fe4000bf65270 */
[----:B------:R-:W-:Y:S02]  /*1680*/  ULOP3.LUT UR14, UR18, 0xc00, URZ, 0xc0, !UPT ;  /* 0x00000c00120e7892 */ /* 0x000fe4000f8ec0ff */
[----:B------:R-:W-:Y:S01]  /*1690*/  USHF.L.U32 UR13, UR13, UR4, URZ ;  /* 0x000000040d0d7299 */ /* 0x000fe200080006ff */
[----:B------:R-:W-:Y:S02]  /*16a0*/  UMOV UR50, UR10 ;  /* 0x0000000a00327c82 */ /* 0x000fe40008000000 */
[----:B------:R-:W-:Y:S09]  /*16b0*/  BRA.U !UP0, `(.L_x_19) ;  /* 0x0000000108b87547 */ /* 0x000ff2000b800000 */
[----:B------:R-:W2:Y:S01]  /*16c0*/  LDCU.128 UR4, c[0x0][0xb10] ;  /* 0x00016200ff0477ac */ /* 0x000ea20008000c00 */
[----:B------:R-:W3:Y:S01]  /*16d0*/  LDCU UR20, c[0x0][0x370] ;  /* 0x00006e00ff1477ac */ /* 0x000ee20008000800 */
[----:B------:R-:W4:Y:S01]  /*16e0*/  LDCU UR19, c[0x0][0x374] ;  /* 0x00006e80ff1377ac */ /* 0x000f220008000800 */
[----:B------:R-:W1:Y:S01]  /*16f0*/  LDCU UR50, c[0x0][0xb0c] ;  /* 0x00016180ff3277ac */ /* 0x000e620008000800 */
[----:B------:R-:W3:Y:S01]  /*1700*/  LDCU UR18, c[0x0][0xb20] ;  /* 0x00016400ff1277ac */ /* 0x000ee20008000800 */
[----:B------:R-:W3:Y:S01]  /*1710*/  LDCU.64 UR8, c[0x0][0xb28] ;  /* 0x00016500ff0877ac */ /* 0x000ee20008000a00 */
[----:B--2---:R-:W-:Y:S02]  /*1720*/  UISETP.NE.AND UP0, UPT, UR6, 0x1, UPT ;  /* 0x000000010600788c */ /* 0x004fe4000bf05270 */
[----:B----4-:R-:W-:Y:S02]  /*1730*/  UIMAD.WIDE.U32 UR24, UR19, UR7, URZ ;  /* 0x00000007131872a5 */ /* 0x010fe4000f8e00ff */
[----:B------:R-:W-:-:S02]  /*1740*/  UISETP.NE.AND UP2, UPT, UR17, 0x1, UPT ;  /* 0x000000011100788c */ /* 0x000fc4000bf45270 */
[----:B-1----:R-:W-:Y:S02]  /*1750*/  UISETP.NE.AND UP1, UPT, UR50, 0x1, UPT ;  /* 0x000000013200788c */ /* 0x002fe4000bf25270 */
[----:B------:R-:W-:Y:S02]  /*1760*/  UIMAD.WIDE.U32 UR28, UR51, UR7, URZ ;  /* 0x00000007331c72a5 */ /* 0x000fe4000f8e00ff */
[----:B---3--:R-:W-:Y:S01]  /*1770*/  UIMAD.WIDE.U32 UR22, UR20, UR4, URZ ;  /* 0x00000004141672a5 */ /* 0x008fe2000f8e00ff */
[----:B------:R-:W-:Y:S01]  /*1780*/  UMOV UR7, UR25 ;  /* 0x0000001900077c82 */ /* 0x000fe20008000000 */
[----:B------:R-:W-:Y:S02]  /*1790*/  UIMAD.WIDE.U32 UR24, UR10, UR4, URZ ;  /* 0x000000040a1872a5 */ /* 0x000fe4000f8e00ff */
[----:B------:R-:W-:-:S03]  /*17a0*/  @UP0 USHF.R.U32.HI UR19, URZ, UR18, UR7 ;  /* 0x00000012ff130299 */ /* 0x000fc60008011607 */
[----:B------:R-:W-:Y:S02]  /*17b0*/  @UP1 USHF.R.U32.HI UR20, URZ, UR5, UR23 ;  /* 0x00000005ff141299 */ /* 0x000fe40008011617 */
[----:B------:R-:W-:Y:S02]  /*17c0*/  UIMAD.WIDE.U32 UR22, UR19, UR8, URZ ;  /* 0x00000008131672a5 */ /* 0x000fe4000f8e00ff */
[----:B------:R-:W-:Y:S02]  /*17d0*/  USHF.R.U32.HI UR29, URZ, UR18, UR29 ;  /* 0x00000012ff1d7299 */ /* 0x000fe4000801161d */
[----:B------:R-:W-:Y:S02]  /*17e0*/  UIMAD.WIDE.U32 UR30, UR20, UR8, URZ ;  /* 0x00000008141e72a5 */ /* 0x000fe4000f8e00ff */
[----:B------:R-:W-:Y:S02]  /*17f0*/  @UP2 USHF.R.U32.HI UR19, URZ, UR9, UR23 ;  /* 0x00000009ff132299 */ /* 0x000fe40008011617 */
[----:B------:R-:W-:-:S02]  /*1800*/  USHF.R.U32.HI UR25, URZ, UR5, UR25 ;  /* 0x00000005ff197299 */ /* 0x000fc40008011619 */
[----:B------:R-:W-:Y:S02]  /*1810*/  USEL UR29, UR51, UR29, !UP0 ;  /* 0x0000001d331d7287 */ /* 0x000fe4000c000000 */
[----:B------:R-:W-:Y:S02]  /*1820*/  @UP2 USHF.R.U32.HI UR20, URZ, UR9, UR31 ;  /* 0x00000009ff142299 */ /* 0x000fe4000801161f */
[----:B------:R-:W-:Y:S02]  /*1830*/  UIMAD UR19, UR19, UR17, URZ ;  /* 0x00000011131372a4 */ /* 0x000fe4000f8e02ff */
[----:B------:R-:W-:Y:S02]  /*1840*/  USEL UR25, UR10, UR25, !UP1 ;  /* 0x000000190a197287 */ /* 0x000fe4000c800000 */
[----:B------:R-:W-:Y:S02]  /*1850*/  UIMAD UR4, UR20, UR17, URZ ;  /* 0x00000011140472a4 */ /* 0x000fe4000f8e02ff */
[----:B------:R-:W-:-:S02]  /*1860*/  UISETP.GE.AND UP0, UPT, UR29, UR19, UPT ;  /* 0x000000131d00728c */ /* 0x000fc4000bf06270 */
[----:B------:R-:W-:Y:S02]  /*1870*/  UIMAD.WIDE.U32 UR22, UR29, UR8, URZ ;  /* 0x000000081d1672a5 */ /* 0x000fe4000f8e00ff */
[----:B------:R-:W-:Y:S02]  /*1880*/  UISETP.GE.OR UP0, UPT, UR25, UR4, UP0 ;  /* 0x000000041900728c */ /* 0x000fe40008706670 */
[----:B------:R-:W-:Y:S02]  /*1890*/  USHF.R.U32.HI UR4, URZ, UR9, UR23 ;  /* 0x00000009ff047299 */ /* 0x000fe40008011617 */
[----:B------:R-:W-:Y:S02]  /*18a0*/  UIMAD.WIDE.U32 UR18, UR25, UR8, URZ ;  /* 0x00000008191272a5 */ /* 0x000fe4000f8e00ff */
[----:B------:R-:W-:Y:S02]  /*18b0*/  USEL UR4, UR29, UR4, !UP2 ;  /* 0x000000041d047287 */ /* 0x000fe4000d000000 */
[----:B------:R-:W-:-:S02]  /*18c0*/  UIADD3 UR5, UPT, UPT, -UR29, URZ, URZ ;  /* 0x000000ff1d057290 */ /* 0x000fc4000fffe1ff */
[----:B------:R-:W-:Y:S02]  /*18d0*/  UIADD3 UR8, UPT, UPT, -UR4, URZ, URZ ;  /* 0x000000ff04087290 */ /* 0x000fe4000fffe1ff */
[----:B------:R-:W-:Y:S02]  /*18e0*/  @!UP0 USHF.R.U32.HI UR9, URZ, UR9, UR19 ;  /* 0x00000009ff098299 */ /* 0x000fe40008011613 */
[----:B------:R-:W-:Y:S02]  /*18f0*/  UIMAD UR8, UR17, UR8, UR29 ;  /* 0x00000008110872a4 */ /* 0x000fe4000f8e021d */
[----:B------:R-:W-:Y:S02]  /*1900*/  @!UP0 USEL UR9, UR25, UR9, !UP2 ;  /* 0x0000000919098287 */ /* 0x000fe4000d000000 */
[----:B------:R-:W-:Y:S02]  /*1910*/  UIADD3 UR7, UPT, UPT, -UR25, URZ, URZ ;  /* 0x000000ff19077290 */ /* 0x000fe4000fffe1ff */
[----:B------:R-:W-:-:S02]  /*1920*/  @!UP0 UIMAD UR8, UR8, UR20, UR9 ;  /* 0x00000014080882a4 */ /* 0x000fc4000f8e0209 */
[----:B------:R-:W-:Y:S02]  /*1930*/  @!UP0 UIADD3 UR4, UPT, UPT, UR4, -UR9, URZ ;  /* 0x8000000904048290 */ /* 0x000fe4000fffe0ff */
[----:B------:R-:W-:Y:S02]  /*1940*/  UIMAD UR5, UR6, UR5, UR51 ;  /* 0x00000005060572a4 */ /* 0x000fe4000f8e0233 */
[----:B------:R-:W-:Y:S02]  /*1950*/  @!UP0 UIMAD UR29, UR4, UR17, UR25 ;  /* 0x00000011041d82a4 */ /* 0x000fe4000f8e0219 */
[----:B------:R-:W-:Y:S01]  /*1960*/  UIMAD UR7, UR50, UR7, UR10 ;  /* 0x00000007320772a4 */ /* 0x000fe2000f8e020a */
[----:B------:R-:W-:Y:S01]  /*1970*/  @!UP0 UMOV UR25, UR8 ;  /* 0x0000000800198c82 */ /* 0x000fe20008000000 */
[----:B------:R-:W-:Y:S02]  /*1980*/  UIMAD UR51, UR29, UR6, UR5 ;  /* 0x000000061d3372a4 */ /* 0x000fe4000f8e0205 */
[----:B------:R-:W-:-:S12]  /*1990*/  UIMAD UR50, UR25, UR50, UR7 ;  /* 0x00000032193272a4 */ /* 0x000fd8000f8e0207 */
.L_x_19:
[----:B------:R-:W-:-:S09]  /*19a0*/  UISETP.NE.AND UP0, UPT, UR16, 0x1, UPT ;  /* 0x000000011000788c */ /* 0x000fd2000bf05270 */
[----:B------:R-:W-:Y:S05]  /*19b0*/  BRA.U UP0, `(.L_x_20) ;  /* 0x0000000100407547 */ /* 0x000fea000b800000 */
[----:B------:R-:W2:Y:S01]  /*19c0*/  LDCU.128 UR4, c[0x0][0xb10] ;  /* 0x00016200ff0477ac */ /* 0x000ea20008000c00 */
[----:B------:R-:W3:Y:S01]  /*19d0*/  LDCU UR9, c[0x0][0xb0c] ;  /* 0x00016180ff0977ac */ /* 0x000ee20008000800 */
[----:B------:R-:W4:Y:S01]  /*19e0*/  LDCU UR8, c[0x0][0xb20] ;  /* 0x00016400ff0877ac */ /* 0x000f220008000800 */
[----:B--2---:R-:W-:Y:S02]  /*19f0*/  UIMAD.WIDE.U32 UR18, UR50, UR4, URZ ;  /* 0x00000004321272a5 */ /* 0x004fe4000f8e00ff */
[----:B------:R-:W-:Y:S02]  /*1a00*/  UIMAD.WIDE.U32 UR16, UR51, UR7, URZ ;  /* 0x00000007331072a5 */ /* 0x000fe4000f8e00ff */
[----:B---3--:R-:W-:Y:S02]  /*1a10*/  UISETP.NE.AND UP1, UPT, UR9, 0x1, UPT ;  /* 0x000000010900788c */ /* 0x008fe4000bf25270 */
[----:B------:R-:W-:Y:S01]  /*1a20*/  UISETP.NE.AND UP0, UPT, UR6, 0x1, UPT ;  /* 0x000000010600788c */ /* 0x000fe2000bf05270 */
[----:B------:R-:W-:Y:S01]  /*1a30*/  UMOV UR7, UR19 ;  /* 0x0000001300077c82 */ /* 0x000fe20008000000 */
[----:B----4-:R-:W-:-:S02]  /*1a40*/  USHF.R.U32.HI UR8, URZ, UR8, UR17 ;  /* 0x00000008ff087299 */ /* 0x010fc40008011611 */
[----:B------:R-:W-:Y:S02]  /*1a50*/  USHF.R.U32.HI UR5, URZ, UR5, UR7 ;  /* 0x00000005ff057299 */ /* 0x000fe40008011607 */
[----:B------:R-:W-:Y:S02]  /*1a60*/  USEL UR8, UR51, UR8, !UP0 ;  /* 0x0000000833087287 */ /* 0x000fe4000c000000 */
[----:B------:R-:W-:-:S04]  /*1a70*/  USEL UR5, UR50, UR5, !UP1 ;  /* 0x0000000532057287 */ /* 0x000fc8000c800000 */
[----:B------:R-:W-:Y:S02]  /*1a80*/  UIADD3 UR4, UPT, UPT, -UR8, UR5, URZ ;  /* 0x0000000508047290 */ /* 0x000fe4000fffe1ff */
[----:B------:R-:W-:Y:S02]  /*1a90*/  UIADD3 UR5, UPT, UPT, UR8, -UR5, URZ ;  /* 0x8000000508057290 */ /* 0x000fe4000fffe0ff */
[----:B------:R-:W-:Y:S02]  /*1aa0*/  UIMAD UR51, UR4, UR6, UR51 ;  /* 0x00000006043372a4 */ /* 0x000fe4000f8e0233 */
[----:B------:R-:W-:-:S12]  /*1ab0*/  UIMAD UR50, UR5, UR9, UR50 ;  /* 0x00000009053272a4 */ /* 0x000fd8000f8e0232 */
.L_x_20:
[----:B------:R-:W-:Y:S05]  /*1ac0*/  BRA.U !UP6, `(.L_x_21) ;  /* 0x000000010e0c7547 */ /* 0x000fea000b800000 */
[----:B------:R-:W-:Y:S01]  /*1ad0*/  UCGABAR_WAIT ;  /* 0x0000000000007dc7 */ /* 0x000fe20008000000 */
[----:B------:R-:W-:Y:S01]  /*1ae0*/  CCTL.IVALL ;  /* 0x00000000ff00798f */ /* 0x000fe20002000000 */
[----:B------:R-:W-:Y:S05]  /*1af0*/  BRA `(.L_x_22) ;  /* 0x0000000000047947 */ /* 0x000fea0003800000 */
.L_x_21:
[----:B------:R-:W-:Y:S06]  /*1b00*/  BAR.SYNC.DEFER_BLOCKING 0x0 ;  /* 0x0000000000007b1d */ /* 0x000fec0000010000 */
.L_x_22:
[----:B------:R-:W-:Y:S05]  /*1b10*/  BRA.U UP3, `(.L_x_23) ;  /* 0x0000002503307547 */ /* 0x000fea000b800000 */
[----:B------:R-:W2:Y:S01]  /*1b20*/  LDCU UR4, c[0x0][0x38c] ;  /* 0x00007180ff0477ac */ /* 0x000ea20008000800 */
[----:B------:R-:W-:Y:S01]  /*1b30*/  PLOP3.LUT P1, PT, PT, PT, UP4, 0x80, 0x8 ;  /* 0x000000000008781c */ /* 0x000fe20003f2f048 */
[----:B------:R-:W-:Y:S01]  /*1b40*/  IMAD.MOV.U32 R12, RZ, RZ, 0x1 ;  /* 0x00000001ff0c7424 */ /* 0x000fe200078e00ff */
[----:B------:R-:W-:Y:S01]  /*1b50*/  ISETP.NE.AND P2, PT, R0, RZ, P3 ;  /* 0x000000ff0000720c */ /* 0x000fe20001f45270 */
[----:B------:R-:W-:Y:S01]  /*1b60*/  USHF.L.U32 UR30, UR10, 0x6, URZ ;  /* 0x000000060a1e7899 */ /* 0x000fe200080006ff */
[----:B------:R-:W-:Y:S01]  /*1b70*/  PLOP3.LUT P1, PT, P1, PT, PT, 0x8, 0x80 ;  /* 0x000000000080781c */ /* 0x000fe20000f2e170 */
[----:B------:R-:W-:Y:S01]  /*1b80*/  UMOV UR15, 0x400 ;  /* 0x00000400000f7882 */ /* 0x000fe20000000000 */
[----:B------:R-:W-:Y:S01]  /*1b90*/  USHF.L.U32 UR18, UR10, 0x5, URZ ;  /* 0x000000050a127899 */ /* 0x000fe200080006ff */
[----:B------:R-:W-:Y:S01]  /*1ba0*/  CS2R R10, SRZ ;  /* 0x00000000000a7805 */ /* 0x000fe2000001ff00 */
[----:B------:R-:W-:Y:S01]  /*1bb0*/  UISETP.NE.AND UP1, UPT, UR11, URZ, UPT ;  /* 0x000000ff0b00728c */ /* 0x000fe2000bf25270 */
[----:B------:R-:W-:Y:S01]  /*1bc0*/  IMAD.MOV.U32 R9, RZ, RZ, RZ ;  /* 0x000000ffff097224 */ /* 0x000fe200078e00ff */
[----:B------:R-:W-:Y:S01]  /*1bd0*/  ULEA UR15, UR54, UR15, 0x18 ;  /* 0x0000000f360f7291 */ /* 0x000fe2000f8ec0ff */
[----:B------:R-:W-:Y:S01]  /*1be0*/  IMAD.MOV.U32 R8, RZ, RZ, 0x1 ;  /* 0x00000001ff087424 */ /* 0x000fe200078e00ff */
[----:B------:R-:W-:Y:S01]  /*1bf0*/  ULOP3.LUT UR30, UR30, 0x40, URZ, 0xc0, !UPT ;  /* 0x000000401e1e7892 */ /* 0x000fe2000f8ec0ff */
[----:B------:R-:W3:Y:S01]  /*1c00*/  LDCU UR17, c[0x0][0x370] ;  /* 0x00006e00ff1177ac */ /* 0x000ee20008000800 */
[----:B--2---:R-:W-:-:S02]  /*1c10*/  UIADD3 UR21, UPT, UPT, UR4, 0x3f, URZ ;  /* 0x0000003f04157890 */ /* 0x004fc4000fffe0ff */
[----:B------:R-:W-:Y:S02]  /*1c20*/  UIADD3 UR19, UPT, UPT, UR4, 0x7e, URZ ;  /* 0x0000007e04137890 */ /* 0x000fe4000fffe0ff */
[----:B------:R-:W-:Y:S02]  /*1c30*/  USHF.R.S32.HI UR5, URZ, 0x1f, UR21 ;  /* 0x0000001fff057899 */ /* 0x000fe40008011415 */
[----:B------:R-:W-:Y:S02]  /*1c40*/  UIADD3 UR4, UPT, UPT, UR4, -0x1, URZ ;  /* 0xffffffff04047890 */ /* 0x000fe4000fffe0ff */
[----:B------:R-:W-:Y:S02]  /*1c50*/  ULEA.HI UR21, UR5, UR21, URZ, 0x6 ;  /* 0x0000001505157291 */ /* 0x000fe4000f8f30ff */
[----:B------:R-:W-:Y:S02]  /*1c60*/  UISETP.GE.U32.AND UP2, UPT, UR4, -0x7f, UPT ;  /* 0xffffff810400788c */ /* 0x000fe4000bf46070 */
[----:B------:R-:W-:Y:S01]  /*1c70*/  USHF.R.S32.HI UR21, URZ, 0x6, UR21 ;  /* 0x00000006ff157899 */ /* 0x000fe20008011415 */
[----:B------:R-:W2:Y:S03]  /*1c80*/  LDCU.64 UR22, c[0x0][0x348] ;  /* 0x00006900ff1677ac */ /* 0x000ea60008000a00 */
[----:B------:R-:W-:Y:S01]  /*1c90*/  UISETP.LT.U32.AND UP0, UPT, UR21, 0x24, UPT ;  /* 0x000000241500788c */ /* 0x000fe2000bf01070 */
[----:B------:R-:W4:Y:S03]  /*1ca0*/  LDCU UR16, c[0x0][0x374] ;  /* 0x00006e80ff1077ac */ /* 0x000f260008000800 */
[----:B------:R-:W-:-:S02]  /*1cb0*/  USEL UR20, UR21, 0x24, UP0 ;  /* 0x0000002415147887 */ /* 0x000fc40008000000 */
[----:B------:R-:W-:Y:S02]  /*1cc0*/  ULOP3.LUT UR18, UR18, 0x20, URZ, 0xc0, !UPT ;  /* 0x0000002012127892 */ /* 0x000fe4000f8ec0ff */
[----:B------:R-:W-:Y:S02]  /*1cd0*/  UIADD3 UR25, UPT, UPT, UR20, -0x1, URZ ;  /* 0xffffffff14197890 */ /* 0x000fe4000fffe0ff */
[----:B------:R-:W-:Y:S02]  /*1ce0*/  @UP2 UIADD3 UR25, UPT, UPT, UR20, URZ, URZ ;  /* 0x000000ff14192290 */ /* 0x000fe4000fffe0ff */
[----:B------:R-:W-:Y:S02]  /*1cf0*/  USEL UR26, UR26, 0x2, UP1 ;  /* 0x000000021a1a7887 */ /* 0x000fe40008800000 */
[----:B------:R-:W-:Y:S02]  /*1d00*/  UIADD3 UR24, UPT, UPT, UR25, 0x1, URZ ;  /* 0x0000000119187890 */ /* 0x000fe4000fffe0ff */
[----:B------:R-:W-:-:S02]  /*1d10*/  UIADD3 UR38, UPT, UPT, UR15, 0x2600, UR14 ;  /* 0x000026000f267890 */ /* 0x000fc4000fffe00e */
[----:B------:R-:W-:Y:S02]  /*1d20*/  ULEA.HI UR30, UR14, UR30, URZ, 0x1a ;  /* 0x0000001e0e1e7291 */ /* 0x000fe4000f8fd0ff */
[----:B------:R-:W-:Y:S02]  /*1d30*/  UIADD3 UR31, UPT, UPT, UR21, -UR20, URZ ;  /* 0x80000014151f7290 */ /* 0x000fe4000fffe0ff */
[----:B------:R-:W-:Y:S01]  /*1d40*/  UIADD3 UR25, UPT, UPT, -UR25, URZ, URZ ;  /* 0x000000ff19197290 */ /* 0x000fe2000fffe1ff */
[----:B--234-:R-:W-:-:S11]  /*1d50*/  UMOV UR29, URZ ;  /* 0x000000ff001d7c82 */ /* 0x01cfd60008000000 */
.L_x_43:
[----:B------:R-:W-:-:S09]  /*1d60*/  UISETP.NE.AND UP0, UPT, UR54, URZ, UPT ;  /* 0x000000ff3600728c */ /* 0x000fd2000bf05270 */
[----:B------:R-:W-:Y:S05]  /*1d70*/  BRA.U UP0, `(.L_x_24) ;  /* 0x0000000100287547 */ /* 0x000fea000b800000 */
[----:B------:R-:W-:Y:S02]  /*1d80*/  LEA R0, R9, UR15, 0x3 ;  /* 0x0000000f09007c11 */ /* 0x000fe4000f8e18ff */
[----:B------:R-:W-:-:S04]  /*1d90*/  SHF.L.U32 R2, R8, 0x1f, RZ ;  /* 0x0000001f08027819 */ /* 0x000fc800000006ff */
[----:B------:R-:W2:Y:S02]  /*1da0*/  SYNCS.PHASECHK.TRANS64.TRYWAIT P0, [R0+URZ+0x2d0], R2 ;  /* 0x0002d002000075a7 */ /* 0x000ea400080011ff */
[----:B--2---:R-:W-:Y:S05]  /*1db0*/  @!P0 BRA `(.L_x_25) ;  /* 0x0000006000b48947 */ /* 0x004fea0003800000 */
.L_x_146:
[----:B------:R-:W-:Y:S01]  /*1dc0*/  VIADD R9, R9, 0x1 ;  /* 0x0000000109097836 */ /* 0x000fe20000000000 */
[----:B------:R2:W-:Y:S04]  /*1dd0*/  SYNCS.ARRIVE.TRANS64.A1T0 RZ, [R0+URZ+0x2c0], RZ ;  /* 0x0002c0ff00ff79a7 */ /* 0x0005e800081000ff */
[----:B------:R-:W-:-:S04]  /*1de0*/  ISETP.NE.AND P0, PT, R9, 0x2, PT ;  /* 0x000000020900780c */ /* 0x000fc80003f05270 */
[----:B------:R-:W-:Y:S02]  /*1df0*/  SEL R9, R9, RZ, P0 ;  /* 0x000000ff09097207 */ /* 0x000fe40000000000 */
[----:B--2---:R-:W-:-:S04]  /*1e00*/  SEL R0, RZ, 0x1, P0 ;  /* 0x00000001ff007807 */ /* 0x004fc80000000000 */
[----:B------:R-:W-:-:S07]  /*1e10*/  LOP3.LUT R8, R8, R0, RZ, 0x3c, !PT ;  /* 0x0000000008087212 */ /* 0x000fce00078e3cff */
.L_x_24:
[----:B------:R-:W-:Y:S01]  /*1e20*/  UISETP.GE.U32.AND UP0, UPT, UR19, 0x7f, UPT ;  /* 0x0000007f1300788c */ /* 0x000fe2000bf06070 */
[----:B------:R-:W-:Y:S01]  /*1e30*/  SHF.L.U32 R0, R12, 0x1f, RZ ;  /* 0x0000001f0c007819 */ /* 0x000fe200000006ff */
[----:B------:R-:W-:Y:S02]  /*1e40*/  ULEA.HI UR35, UR50, UR50, URZ, 0x1 ;  /* 0x0000003232237291 */ /* 0x000fe4000f8f08ff */
[----:B------:R-:W-:Y:S02]  /*1e50*/  ULEA UR4, UR29, UR15, 0x3 ;  /* 0x0000000f1d047291 */ /* 0x000fe4000f8e18ff */
[----:B------:R-:W-:Y:S02]  /*1e60*/  USHF.L.U32 UR35, UR35, 0x6, URZ ;  /* 0x0000000623237899 */ /* 0x000fe400080006ff */
[----:B------:R-:W-:Y:S02]  /*1e70*/  ULEA UR11, UR51, UR18, 0x6 ;  /* 0x00000012330b7291 */ /* 0x000fe4000f8e30ff */
[----:B------:R-:W-:-:S03]  /*1e80*/  ULOP3.LUT UR35, UR35, 0xffffff80, URZ, 0xc0, !UPT ;  /* 0xffffff8023237892 */ /* 0x000fc6000f8ec0ff */
[----:B------:R2:W3:Y:S01]  /*1e90*/  SYNCS.PHASECHK.TRANS64.TRYWAIT P0, [UR4+0x120], R0 ;  /* 0x00012000ff0075a7 */ /* 0x0004e20008001104 */
[----:B------:R-:W-:Y:S01]  /*1ea0*/  UIADD3 UR35, UPT, UPT, UR30, UR35, URZ ;  /* 0x000000231e237290 */ /* 0x000fe2000fffe0ff */
[----:B------:R-:W-:Y:S01]  /*1eb0*/  UMOV UR4, URZ ;  /* 0x000000ff00047c82 */ /* 0x000fe20008000000 */
[----:B------:R-:W-:Y:S10]  /*1ec0*/  BRA.U !UP0, `(.L_x_26) ;  /* 0x0000000108c47547 */ /* 0x000ff4000b800000 */
[----:B------:R-:W-:Y:S01]  /*1ed0*/  UMOV UR5, UR25 ;  /* 0x0000001900057c82 */ /* 0x000fe20008000000 */
[----:B------:R-:W-:Y:S01]  /*1ee0*/  UMOV UR7, UR29 ;  /* 0x0000001d00077c82 */ /* 0x000fe20008000000 */
[----:B------:R-:W-:-:S05]  /*1ef0*/  UMOV UR34, URZ ;  /* 0x000000ff00227c82 */ /* 0x000fca0008000000 */
.L_x_32:
[----:B------:R-:W-:Y:S01]  /*1f00*/  ULEA UR33, UR7, UR15, 0x3 ;  /* 0x0000000f07217291 */ /* 0x000fe2000f8e18ff */
[----:B---3--:R-:W-:Y:S01]  /*1f10*/  @P3 MOV R2, 0x3000 ;  /* 0x0000300000023802 */ /* 0x008fe20000000f00 */
[----:B-1-34-:R-:W-:Y:S10]  /*1f20*/  @P0 BRA `(.L_x_27) ;  /* 0x00000000000c0947 */ /* 0x01aff40003800000 */
[----:B------:R-:W-:-:S04]  /*1f30*/  SHF.L.U32 R3, R12, 0x1f, RZ ;  /* 0x0000001f0c037819 */ /* 0x000fc800000006ff */
[----:B------:R-:W3:Y:S02]  /*1f40*/  SYNCS.PHASECHK.TRANS64.TRYWAIT P0, [UR33+0x120], R3 ;  /* 0x00012003ff0075a7 */ /* 0x000ee40008001121 */
[----:B---3--:R-:W-:Y:S05]  /*1f50*/  @!P0 BRA `(.L_x_28) ;  /* 0x0000006000608947 */ /* 0x008fea0003800000 */
.L_x_27:
[----:B------:R3:W-:Y:S01]  /*1f60*/  @P3 SYNCS.ARRIVE.TRANS64 RZ, [UR33], R2 ;  /* 0x00000002ffff39a7 */ /* 0x0007e20008000021 */
[----:B------:R-:W-:Y:S02]  /*1f70*/  ULOP3.LUT UR4, UR26, 0x2, URZ, 0xfc, !UPT ;  /* 0x000000021a047892 */ /* 0x000fe4000f8efcff */
[----:B------:R-:W-:Y:S02]  /*1f80*/  UIADD3 UR5, UPT, UPT, UR5, 0x1, URZ ;  /* 0x0000000105057890 */ /* 0x000fe4000fffe0ff */
[----:B------:R-:W-:Y:S02]  /*1f90*/  UISETP.NE.AND UP0, UPT, UR4, 0x2, UPT ;  /* 0x000000020400788c */ /* 0x000fe4000bf05270 */
[----:B------:R-:W-:-:S07]  /*1fa0*/  UISETP.NE.AND UP2, UPT, UR5, 0x1, UPT ;  /* 0x000000010500788c */ /* 0x000fce000bf45270 */
[----:B------:R-:W-:Y:S05]  /*1fb0*/  BRA.U UP0, `(.L_x_29) ;  /* 0x0000000100047547 */ /* 0x000fea000b800000 */
[----:B-1----:R-:W-:Y:S05]  /*1fc0*/  BPT.TRAP 0x1 ;  /* 0x000000040000795c */ /* 0x002fea0000300000 */
.L_x_29:
[----:B------:R-:W-:Y:S04]  /*1fd0*/  BSSY.RECONVERGENT B0, `(.L_x_30) ;  /* 0x0000003000007945 */ /* 0x000fe80003800200 */
[----:B------:R-:W-:Y:S05]  /*1fe0*/  @!P2 BRA `(.L_x_31) ;  /* 0x000000000004a947 */ /* 0x000fea0003800000 */
[----:B-1----:R-:W-:Y:S05]  /*1ff0*/  BPT.TRAP 0x1 ;  /* 0x000000040000795c */ /* 0x002fea0000300000 */
.L_x_31:
[----:B-1----:R-:W-:Y:S05]  /*2000*/  BSYNC.RECONVERGENT B0 ;  /* 0x0000000000007941 */ /* 0x002fea0003800200 */
.L_x_30:
[----:B------:R-:W-:Y:S02]  /*2010*/  UIADD3 UR29, UPT, UPT, UR7, 0x1, URZ ;  /* 0x00000001071d7890 */ /* 0x000fe4000fffe0ff */
[----:B------:R-:W-:Y:S02]  /*2020*/  ULEA UR32, UR7, UR14, 0xc ;  /* 0x0000000e07207291 */ /* 0x000fe4000f8e60ff */
[----:B------:R-:W-:Y:S02]  /*2030*/  UISETP.NE.AND UP0, UPT, UR29, 0x24, UPT ;  /* 0x000000241d00788c */ /* 0x000fe4000bf05270 */
[----:B------:R-:W-:Y:S02]  /*2040*/  UIADD3 UR44, UP1, UPT, UR22, 0x80, URZ ;  /* 0x00000080162c7890 */ /* 0x000fe4000ff3e0ff */
[----:B------:R-:W-:Y:S02]  /*2050*/  USEL UR6, URZ, 0x1, UP0 ;  /* 0x00000001ff067887 */ /* 0x000fe40008000000 */
[----:B------:R-:W-:-:S02]  /*2060*/  USEL UR29, UR29, URZ, UP0 ;  /* 0x000000ff1d1d7287 */ /* 0x000fc40008000000 */
[----:B------:R-:W-:Y:S02]  /*2070*/  ULEA UR8, UR7, UR15, 0xb ;  /* 0x0000000f07087291 */ /* 0x000fe4000f8e58ff */
[----:B------:R-:W-:Y:S01]  /*2080*/  UIADD3 UR42, UP0, UPT, UR22, 0x180, URZ ;  /* 0x00000180162a7890 */ /* 0x000fe2000ff1e0ff */
[----:B------:R-:W-:Y:S01]  /*2090*/  LOP3.LUT R12, R12, UR6, RZ, 0x3c, !PT ;  /* 0x000000060c0c7c12 */ /* 0x000fe2000f8e3cff */
[----:B------:R-:W-:Y:S02]  /*20a0*/  ULEA UR4, UR29, UR15, 0x3 ;  /* 0x0000000f1d047291 */ /* 0x000fe4000f8e18ff */
[----:B------:R-:W-:Y:S01]  /*20b0*/  ULOP3.LUT UR33, UR33, 0xfefffff8, URZ, 0xc0, !UPT ;  /* 0xfefffff821217892 */ /* 0x000fe2000f8ec0ff */
[----:B--2---:R-:W-:Y:S01]  /*20c0*/  SHF.L.U32 R0, R12, 0x1f, RZ ;  /* 0x0000001f0c007819 */ /* 0x004fe200000006ff */
[----:B------:R-:W-:Y:S02]  /*20d0*/  UIADD3.X UR45, UPT, UPT, URZ, UR23, URZ, UP1, !UPT ;  /* 0x00000017ff2d7290 */ /* 0x000fe40008ffe4ff */
[----:B------:R-:W-:-:S02]  /*20e0*/  UIADD3 UR32, UPT, UPT, UR15, 0x2600, UR32 ;  /* 0x000026000f207890 */ /* 0x000fc4000fffe020 */
[----:B------:R-:W-:Y:S01]  /*20f0*/  UPRMT UR6, URZ, 0x5410, UR13 ;  /* 0x00005410ff067896 */ /* 0x000fe2000800000d */
[----:B------:R4:W1:Y:S01]  /*2100*/  SYNCS.PHASECHK.TRANS64.TRYWAIT P0, [UR4+0x120], R0 ;  /* 0x00012000ff0075a7 */ /* 0x0008620008001104 */
[----:B------:R-:W-:Y:S02]  /*2110*/  UIADD3 UR8, UPT, UPT, UR8, 0x26600, URZ ;  /* 0x0002660008087890 */ /* 0x000fe4000fffe0ff */
[----:B------:R-:W-:Y:S01]  /*2120*/  UIADD3.X UR43, UPT, UPT, URZ, UR23, URZ, UP0, !UPT ;  /* 0x00000017ff2b7290 */ /* 0x000fe200087fe4ff */
[----:B------:R-:W-:Y:S01]  /*2130*/  UMOV UR40, 0x0 ;  /* 0x0000000000287882 */ /* 0x000fe20000000000 */
[----:B------:R-:W-:Y:S01]  /*2140*/  UMOV UR41, 0x10000000 ;  /* 0x1000000000297882 */ /* 0x000fe20000000000 */
[----:B------:R-:W-:Y:S01]  /*2150*/  UMOV UR10, UR34 ;  /* 0x00000022000a7c82 */ /* 0x000fe20008000000 */
[----:B------:R-:W-:Y:S01]  /*2160*/  UMOV UR12, UR36 ;  /* 0x00000024000c7c82 */ /* 0x000fe20008000000 */
[----:B------:R-:W-:Y:S01]  /*2170*/  UMOV UR9, UR33 ;  /* 0x0000002100097c82 */ /* 0x000fe20008000000 */
[----:B------:R2:W-:Y:S01]  /*2180*/  UTMALDG.3D.MULTICAST.2CTA [UR32], [UR44], UR6, desc[UR40] ;  /* 0x000028202c0073b4 */ /* 0x0005e20008211806 */
[----:B------:R-:W-:Y:S01]  /*2190*/  UMOV UR4, UR24 ;  /* 0x0000001800047c82 */ /* 0x000fe20008000000 */
[----:B------:R-:W-:Y:S01]  /*21a0*/  UMOV UR7, UR29 ;  /* 0x0000001d00077c82 */ /* 0x000fe20008000000 */
[----:B------:R4:W-:Y:S01]  /*21b0*/  UTMALDG.3D.2CTA [UR8], [UR42], desc[UR40] ;  /* 0x000028082a0075b4 */ /* 0x0009e20008211000 */
[----:B--2---:R-:W-:Y:S01]  /*21c0*/  UIADD3 UR34, UPT, UPT, UR34, 0x40, URZ ;  /* 0x0000004022227890 */ /* 0x004fe2000fffe0ff */
[----:B------:R-:W-:Y:S11]  /*21d0*/  BRA.U UP2, `(.L_x_32) ;  /* 0xfffffffd02487547 */ /* 0x000ff6000b83ffff */
.L_x_26:
[----:B------:R-:W-:Y:S01]  /*21e0*/  ULEA UR5, UR29, UR15, 0x3 ;  /* 0x0000000f1d057291 */ /* 0x000fe2000f8e18ff */
[----:B--2-4-:R-:W-:Y:S01]  /*21f0*/  SHF.L.U32 R0, R12, 0x1f, RZ ;  /* 0x0000001f0c007819 */ /* 0x014fe200000006ff */
[----:B------:R-:W-:Y:S01]  /*2200*/  @!P1 SYNCS.ARRIVE.TRANS64.A1T0 RZ, [UR15+0x258], RZ ;  /* 0x000258ffffff99a7 */ /* 0x000fe2000810000f */
[----:B------:R-:W-:-:S06]  /*2210*/  UISETP.GT.AND UP0, UPT, UR21, UR20, UPT ;  /* 0x000000141500728c */ /* 0x000fcc000bf04270 */
[----:B-1-3--:R1:W2:Y:S03]  /*2220*/  SYNCS.PHASECHK.TRANS64.TRYWAIT P0, [UR5+0x120], R0 ;  /* 0x00012000ff0075a7 */ /* 0x00a2a60008001105 */
[----:B------:R-:W-:Y:S05]  /*2230*/  BRA.U !UP0, `(.L_x_33) ;  /* 0x0000000108b87547 */ /* 0x000fea000b800000 */
[----:B------:R-:W-:Y:S01]  /*2240*/  UIADD3 UR5, UPT, UPT, UR31, UR4, URZ ;  /* 0x000000041f057290 */ /* 0x000fe2000fffe0ff */
[----:B------:R-:W-:-:S11]  /*2250*/  UMOV UR7, UR29 ;  /* 0x0000001d00077c82 */ /* 0x000fd60008000000 */
.L_x_39:
[----:B------:R-:W-:Y:S01]  /*2260*/  ULEA UR33, UR7, UR15, 0x3 ;  /* 0x0000000f07217291 */ /* 0x000fe2000f8e18ff */
[----:B--2---:R-:W-:Y:S01]  /*2270*/  @P3 MOV R2, 0x3000 ;  /* 0x0000300000023802 */ /* 0x004fe20000000f00 */
[----:B--2-4-:R-:W-:Y:S10]  /*2280*/  @P0 BRA `(.L_x_34) ;  /* 0x00000000000c0947 */ /* 0x014ff40003800000 */
[----:B------:R-:W-:-:S04]  /*2290*/  SHF.L.U32 R3, R12, 0x1f, RZ ;  /* 0x0000001f0c037819 */ /* 0x000fc800000006ff */
[----:B------:R-:W2:Y:S02]  /*22a0*/  SYNCS.PHASECHK.TRANS64.TRYWAIT P0, [UR33+0x120], R3 ;  /* 0x00012003ff0075a7 */ /* 0x000ea40008001121 */
[----:B--2---:R-:W-:Y:S05]  /*22b0*/  @!P0 BRA `(.L_x_35) ;  /* 0x0000005c00a08947 */ /* 0x004fea0003800000 */
.L_x_34:
[----:B------:R2:W-:Y:S01]  /*22c0*/  @P3 SYNCS.ARRIVE.TRANS64 RZ, [UR33], R2 ;  /* 0x00000002ffff39a7 */ /* 0x0005e20008000021 */
[----:B------:R-:W-:-:S04]  /*22d0*/  ULOP3.LUT UR6, UR26, 0x2, URZ, 0xfc, !UPT ;  /* 0x000000021a067892 */ /* 0x000fc8000f8efcff */
[----:B------:R-:W-:-:S09]  /*22e0*/  UISETP.NE.AND UP0, UPT, UR6, 0x2, UPT ;  /* 0x000000020600788c */ /* 0x000fd2000bf05270 */
[----:B------:R-:W-:Y:S05]  /*22f0*/  BRA.U UP0, `(.L_x_36) ;  /* 0x0000000100047547 */ /* 0x000fea000b800000 */
[----:B------:R-:W-:Y:S05]  /*2300*/  BPT.TRAP 0x1 ;  /* 0x000000040000795c */ /* 0x000fea0000300000 */
.L_x_36:
[----:B------:R-:W-:Y:S04]  /*2310*/  BSSY.RECONVERGENT B0, `(.L_x_37) ;  /* 0x0000003000007945 */ /* 0x000fe80003800200 */
[----:B------:R-:W-:Y:S05]  /*2320*/  @!P2 BRA `(.L_x_38) ;  /* 0x000000000004a947 */ /* 0x000fea0003800000 */
[----:B------:R-:W-:Y:S05]  /*2330*/  BPT.TRAP 0x1 ;  /* 0x000000040000795c */ /* 0x000fea0000300000 */
.L_x_38:
[----:B------:R-:W-:Y:S05]  /*2340*/  BSYNC.RECONVERGENT B0 ;  /* 0x0000000000007941 */ /* 0x000fea0003800200 */
.L_x_37:
[----:B------:R-:W-:Y:S02]  /*2350*/  UIADD3 UR29, UPT, UPT, UR7, 0x1, URZ ;  /* 0x00000001071d7890 */ /* 0x000fe4000fffe0ff */
[----:B------:R-:W-:Y:S02]  /*2360*/  UIADD3 UR44, UP1, UPT, UR22, 0x80, URZ ;  /* 0x00000080162c7890 */ /* 0x000fe4000ff3e0ff */
[----:B------:R-:W-:Y:S02]  /*2370*/  UISETP.NE.AND UP0, UPT, UR29, 0x24, UPT ;  /* 0x000000241d00788c */ /* 0x000fe4000bf05270 */
[----:B------:R-:W-:Y:S02]  /*2380*/  USHF.L.U32 UR34, UR4, 0x6, URZ ;  /* 0x0000000604227899 */ /* 0x000fe400080006ff */
[----:B------:R-:W-:Y:S02]  /*2390*/  USEL UR8, URZ, 0x1, UP0 ;  /* 0x00000001ff087887 */ /* 0x000fe40008000000 */
[----:B------:R-:W-:-:S02]  /*23a0*/  USEL UR29, UR29, URZ, UP0 ;  /* 0x000000ff1d1d7287 */ /* 0x000fc40008000000 */
[----:B------:R-:W-:Y:S02]  /*23b0*/  UIADD3 UR42, UP0, UPT, UR22, 0x180, URZ ;  /* 0x00000180162a7890 */ /* 0x000fe4000ff1e0ff */
[----:B------:R-:W-:Y:S01]  /*23c0*/  ULEA UR6, UR29, UR15, 0x3 ;  /* 0x0000000f1d067291 */ /* 0x000fe2000f8e18ff */
[----:B------:R-:W-:Y:S01]  /*23d0*/  LOP3.LUT R12, R12, UR8, RZ, 0x3c, !PT ;  /* 0x000000080c0c7c12 */ /* 0x000fe2000f8e3cff */
[----:B------:R-:W-:Y:S02]  /*23e0*/  ULEA UR8, UR7, UR15, 0xb ;  /* 0x0000000f07087291 */ /* 0x000fe4000f8e58ff */
[----:B------:R-:W-:Y:S01]  /*23f0*/  ULOP3.LUT UR33, UR33, 0xfefffff8, URZ, 0xc0, !UPT ;  /* 0xfefffff821217892 */ /* 0x000fe2000f8ec0ff */
[----:B-1----:R-:W-:Y:S01]  /*2400*/  SHF.L.U32 R0, R12, 0x1f, RZ ;  /* 0x0000001f0c007819 */ /* 0x002fe200000006ff */
[----:B------:R-:W-:Y:S02]  /*2410*/  ULEA UR32, UR7, UR38, 0xc ;  /* 0x0000002607207291 */ /* 0x000fe4000f8e60ff */
[----:B------:R-:W-:Y:S01]  /*2420*/  UIADD3.X UR45, UPT, UPT, URZ, UR23, URZ, UP1, !UPT ;  /* 0x00000017ff2d7290 */ /* 0x000fe20008ffe4ff */
[----:B------:R3:W4:Y:S01]  /*2430*/  SYNCS.PHASECHK.TRANS64.TRYWAIT P0, [UR6+0x120], R0 ;  /* 0x00012000ff0075a7 */ /* 0x0007220008001106 */
[----:B------:R-:W-:-:S02]  /*2440*/  UPRMT UR6, URZ, 0x5410, UR13 ;  /* 0x00005410ff067896 */ /* 0x000fc4000800000d */
        /* <DEDUP_REMOVED lines=8> */
[----:B------:R-:W-:Y:S01]  /*24d0*/  UIADD3 UR4, UPT, UPT, UR4, 0x1, URZ ;  /* 0x0000000104047890 */ /* 0x000fe2000fffe0ff */
[----:B------:R-:W-:-:S03]  /*24e0*/  UMOV UR7, UR29 ;  /* 0x0000001d00077c82 */ /* 0x000fc60008000000 */
[----:B------:R-:W-:Y:S01]  /*24f0*/  UISETP.NE.AND UP0, UPT, UR4, UR5, UPT ;  /* 0x000000050400728c */ /* 0x000fe2000bf05270 */
[----:B------:R3:W-:Y:S08]  /*2500*/  UTMALDG.3D.2CTA [UR8], [UR42], desc[UR40] ;  /* 0x000028082a0075b4 */ /* 0x0007f00008211000 */
[----:B---3--:R-:W-:Y:S05]  /*2510*/  BRA.U UP0, `(.L_x_39) ;  /* 0xfffffffd00507547 */ /* 0x008fea000b83ffff */
.L_x_33:
[C---:B------:R-:W-:Y:S01]  /*2520*/  LEA R3, R11.reuse, UR15, 0x3 ;  /* 0x0000000f0b037c11 */ /* 0x040fe2000f8e18ff */
[----:B------:R-:W-:Y:S01]  /*2530*/  NOP ;  /* 0x0000000000007918 */ /* 0x000fe20000000000 */
[----:B-1----:R-:W-:Y:S02]  /*2540*/  SHF.L.U32 R0, R10, 0x1f, RZ ;  /* 0x0000001f0a007819 */ /* 0x002fe400000006ff */
[----:B------:R-:W-:Y:S02]  /*2550*/  LEA R4, R11, UR15, 0x4 ;  /* 0x0000000f0b047c11 */ /* 0x000fe4000f8e20ff */
[----:B--2-4-:R-:W1:Y:S02]  /*2560*/  SYNCS.PHASECHK.TRANS64.TRYWAIT P0, [R3+URZ+0x260], R0 ;  /* 0x00026000030075a7 */ /* 0x014e6400080011ff */
[----:B-1----:R-:W-:Y:S05]  /*2570*/  @!P0 BRA `(.L_x_40) ;  /* 0x0000005c00088947 */ /* 0x002fea0003800000 */
.L_x_149:
[----:B------:R-:W2:Y:S01]  /*2580*/  LDS.128 R4, [R4+0x2f0] ;  /* 0x0002f00004047984 */ /* 0x000ea20000000c00 */
[----:B------:R-:W-:Y:S01]  /*2590*/  UISETP.GE.AND UP0, UPT, UR37, 0x1, UPT ;  /* 0x000000012500788c */ /* 0x000fe2000bf06270 */
[----:B------:R-:W-:Y:S01]  /*25a0*/  @!PT LDS RZ, [RZ] ;  /* 0x00000000fffff984 */ /* 0x000fe20000000800 */
[----:B------:R-:W-:Y:S01]  /*25b0*/  @!PT LDS RZ, [RZ] ;  /* 0x00000000fffff984 */ /* 0x000fe20000000800 */
[----:B------:R-:W-:Y:S01]  /*25c0*/  @!PT LDS RZ, [RZ] ;  /* 0x00000000fffff984 */ /* 0x000fe20000000800 */
[----:B------:R-:W-:Y:S01]  /*25d0*/  @!PT LDS RZ, [RZ] ;  /* 0x00000000fffff984 */ /* 0x000fe20000000800 */
[----:B------:R3:W-:Y:S06]  /*25e0*/  MEMBAR.ALL.CTA ;  /* 0x0000000000007992 */ /* 0x0007ec0000008000 */
[----:B---3--:R-:W3:Y:S01]  /*25f0*/  FENCE.VIEW.ASYNC.S ;  /* 0x00000000000073c6 */ /* 0x008ee20000000000 */
[----:B--2---:R-:W-:-:S13]  /*2600*/  LOP3.LUT P0, RZ, R6, 0x1, RZ, 0xc0, !PT ;  /* 0x0000000106ff7812 */ /* 0x004fda000780c0ff */
[----:B---3--:R-:W-:Y:S01]  /*2610*/  VOTEU.ANY UP1, P0 ;  /* 0x0000000000ff7886 */ /* 0x008fe20000020100 */
[----:B------:R-:W-:-:S13]  /*2620*/  PLOP3.LUT P0, PT, PT, PT, UP1, 0x80, 0x8 ;  /* 0x000000000008781c */ /* 0x000fda0003f0f018 */
[----:B-1----:R-:W-:Y:S02]  /*2630*/  @P0 LOP3.LUT R0, R5, 0xffff, RZ, 0xc0, !PT ;  /* 0x0000ffff05000812 */ /* 0x002fe400078ec0ff */
[----:B------:R-:W-:Y:S02]  /*2640*/  @P0 MOV R2, R4 ;  /* 0x0000000400020202 */ /* 0x000fe40000000f00 */
[----:B------:R-:W-:Y:S01]  /*2650*/  @P0 R2UR UR5, R0 ;  /* 0x00000000000502ca */ /* 0x000fe200000e0000 */
[----:B------:R-:W-:Y:S01]  /*2660*/  VIADD R0, R3, 0x270 ;  /* 0x0000027003007836 */ /* 0x000fe20000000000 */
[----:B------:R-:W-:Y:S02]  /*2670*/  @P0 SHF.R.U32.HI R4, RZ, 0x10, R5 ;  /* 0x00000010ff040819 */ /* 0x000fe40000011605 */
[----:B------:R-:W-:Y:S02]  /*2680*/  @P0 R2UR UR6, R2 ;  /* 0x00000000020602ca */ /* 0x000fe400000e0000 */
[----:B------:R-:W-:-:S02]  /*2690*/  PRMT R0, RZ, 0x654, R0 ;  /* 0x00000654ff007816 */ /* 0x000fc40000000000 */
[----:B------:R-:W-:Y:S02]  /*26a0*/  @P0 R2UR UR4, R4 ;  /* 0x00000000040402ca */ /* 0x000fe400000e0000 */
[----:B------:R1:W-:Y:S03]  /*26b0*/  SYNCS.ARRIVE.TRANS64.RED.A1T0 RZ, [R0+URZ], RZ ;  /* 0x000000ff00ff79a7 */ /* 0x0003e600081004ff */
[----:B------:R-:W-:-:S04]  /*26c0*/  @UP1 UMOV UR27, UR5 ;  /* 0x00000005001b1c82 */ /* 0x000fc80008000000 */
[----:B------:R-:W-:-:S04]  /*26d0*/  @UP1 UMOV UR28, UR6 ;  /* 0x00000006001c1c82 */ /* 0x000fc80008000000 */
[----:B------:R-:W-:Y:S01]  /*26e0*/  @UP1 UMOV UR36, UR4 ;  /* 0x0000000400241c82 */ /* 0x000fe20008000000 */
[----:B------:R-:W-:Y:S05]  /*26f0*/  BRA.U !UP0, `(.L_x_41) ;  /* 0x0000000108b87547 */ /* 0x000fea000b800000 */
[----:B------:R-:W2:Y:S01]  /*2700*/  LDCU.128 UR4, c[0x0][0xb10] ;  /* 0x00016200ff0477ac */ /* 0x000ea20008000c00 */
[----:B------:R-:W3:Y:S01]  /*2710*/  LDCU UR10, c[0x0][0xb20] ;  /* 0x00016400ff0a77ac */ /* 0x000ee20008000800 */
[----:B------:R-:W4:Y:S01]  /*2720*/  LDCU UR11, c[0x0][0xb0c] ;  /* 0x00016180ff0b77ac */ /* 0x000f220008000800 */
[----:B------:R-:W1:Y:S01]  /*2730*/  LDCU.64 UR8, c[0x0][0xb28] ;  /* 0x00016500ff0877ac */ /* 0x000e620008000a00 */
[----:B------:R-:W-:Y:S02]  /*2740*/  UISETP.NE.AND UP3, UPT, UR37, 0x1, UPT ;  /* 0x000000012500788c */ /* 0x000fe4000bf65270 */
[----:B--2---:R-:W-:Y:S02]  /*2750*/  UIMAD.WIDE.U32 UR40, UR16, UR7, URZ ;  /* 0x00000007102872a5 */ /* 0x004fe4000f8e00ff */
[----:B------:R-:W-:Y:S02]  /*2760*/  UIMAD.WIDE.U32 UR32, UR27, UR7, URZ ;  /* 0x000000071b2072a5 */ /* 0x000fe4000f8e00ff */
[----:B------:R-:W-:-:S02]  /*2770*/  UIMAD.WIDE.U32 UR34, UR17, UR4, URZ ;  /* 0x00000004112272a5 */ /* 0x000fc4000f8e00ff */
[----:B------:R-:W-:Y:S01]  /*2780*/  UISETP.NE.AND UP0, UPT, UR6, 0x1, UPT ;  /* 0x000000010600788c */ /* 0x000fe2000bf05270 */
[----:B------:R-:W-:Y:S01]  /*2790*/  UMOV UR7, UR41 ;  /* 0x0000002900077c82 */ /* 0x000fe20008000000 */
[----:B----4-:R-:W-:Y:S02]  /*27a0*/  UISETP.NE.AND UP2, UPT, UR11, 0x1, UPT ;  /* 0x000000010b00788c */ /* 0x010fe4000bf45270 */
[----:B---3--:R-:W-:Y:S02]  /*27b0*/  USHF.R.U32.HI UR7, URZ, UR10, UR7 ;  /* 0x0000000aff077299 */ /* 0x008fe40008011607 */
[----:B------:R-:W-:Y:S02]  /*27c0*/  USHF.R.U32.HI UR12, URZ, UR5, UR35 ;  /* 0x00000005ff0c7299 */ /* 0x000fe40008011623 */
[----:B------:R-:W-:Y:S02]  /*27d0*/  USEL UR7, UR16, UR7, !UP0 ;  /* 0x0000000710077287 */ /* 0x000fe4000c000000 */
[----:B------:R-:W-:-:S02]  /*27e0*/  USEL UR12, UR17, UR12, !UP2 ;  /* 0x0000000c110c7287 */ /* 0x000fc4000d000000 */
[----:B-1----:R-:W-:Y:S02]  /*27f0*/  UIMAD.WIDE.U32 UR40, UR7, UR8, URZ ;  /* 0x00000008072872a5 */ /* 0x002fe4000f8e00ff */
        /* <DEDUP_REMOVED lines=30> */
.L_x_41:
[----:B------:R-:W2:Y:S02]  /*29e0*/  LDCU UR4, c[0x0][0xb30] ;  /* 0x00016600ff0477ac */ /* 0x000ea40008000800 */
[----:B--2---:R-:W-:-:S09]  /*29f0*/  UISETP.NE.AND UP0, UPT, UR4, 0x1, UPT ;  /* 0x000000010400788c */ /* 0x004fd2000bf05270 */
        /* <DEDUP_REMOVED lines=13> */
[----:B------:R-:W-:Y:S02]  /*2ad0*/  UIADD3 UR4, UPT, UPT, UR5, -UR8, URZ ;  /* 0x8000000805047290 */ /* 0x000fe4000fffe0ff */
[----:B------:R-:W-:Y:S02]  /*2ae0*/  UIADD3 UR5, UPT, UPT, -UR5, UR8, URZ ;  /* 0x0000000805057290 */ /* 0x000fe4000fffe1ff */
[----:B------:R-:W-:Y:S02]  /*2af0*/  UIMAD UR27, UR4, UR6, UR27 ;  /* 0x00000006041b72a4 */ /* 0x000fe4000f8e021b */
[----:B------:R-:W-:-:S12]  /*2b00*/  UIMAD UR28, UR5, UR9, UR28 ;  /* 0x00000009051c72a4 */ /* 0x000fd8000f8e021c */
.L_x_42:
[----:B------:R-:W-:Y:S01]  /*2b10*/  VIADD R11, R11, 0x1 ;  /* 0x000000010b0b7836 */ /* 0x000fe20000000000 */
[----:B------:R-:W-:Y:S01]  /*2b20*/  PLOP3.LUT P1, PT, PT, PT, PT, 0x80, 0x8 ;  /* 0x000000000008781c */ /* 0x000fe20003f2f070 */
[----:B------:R-:W-:Y:S02]  /*2b30*/  UIADD3 UR50, UPT, UPT, UR28, UR49, URZ ;  /* 0x000000311c327290 */ /* 0x000fe4000fffe0ff */
[----:B------:R-:W-:Y:S01]  /*2b40*/  UIADD3 UR51, UPT, UPT, UR27, UR48, URZ ;  /* 0x000000301b337290 */ /* 0x000fe2000fffe0ff */
[----:B------:R-:W-:-:S04]  /*2b50*/  ISETP.NE.AND P0, PT, R11, 0x2, PT ;  /* 0x000000020b00780c */ /* 0x000fc80003f05270 */
[----:B-1----:R-:W-:Y:S02]  /*2b60*/  SEL R0, RZ, 0x1, P0 ;  /* 0x00000001ff007807 */ /* 0x002fe40000000000 */
[----:B------:R-:W-:Y:S02]  /*2b70*/  SEL R11, R11, RZ, P0 ;  /* 0x000000ff0b0b7207 */ /* 0x000fe40000000000 */
[----:B------:R-:W-:Y:S01]  /*2b80*/  LOP3.LUT R10, R10, R0, RZ, 0x3c, !PT ;  /* 0x000000000a0a7212 */ /* 0x000fe200078e3cff */
[----:B------:R-:W-:Y:S06]  /*2b90*/  BRA.U UP1, `(.L_x_43) ;  /* 0xfffffff101707547 */ /* 0x000fec000b83ffff */
[----:B------:R-:W-:Y:S01]  /*2ba0*/  UIADD3 UR15, UPT, UPT, UR15, 0x120, URZ ;  /* 0x000001200f0f7890 */ /* 0x000fe2000fffe0ff */
[----:B------:R-:W-:-:S03]  /*2bb0*/  SHF.L.U32 R2, R12, 0x1f, RZ ;  /* 0x0000001f0c027819 */ /* 0x000fc600000006ff */
[----:B------:R-:W-:-:S09]  /*2bc0*/  ULEA UR4, UR29, UR15, 0x3 ;  /* 0x0000000f1d047291 */ /* 0x000fd2000f8e18ff */
[----:B------:R-:W1:Y:S02]  /*2bd0*/  SYNCS.PHASECHK.TRANS64.TRYWAIT P0, [UR4], R2 ;  /* 0x00000002ff0075a7 */ /* 0x000e640008001104 */
[----:B-1----:R-:W-:Y:S05]  /*2be0*/  @!P0 BRA `(.L_x_44) ;  /* 0x0000005400808947 */ /* 0x002fea0003800000 */
.L_x_151:
[----:B------:R-:W-:-:S04]  /*2bf0*/  UIADD3 UR5, UPT, UPT, UR29, 0x1, URZ ;  /* 0x000000011d057890 */ /* 0x000fc8000fffe0ff */
[----:B------:R-:W-:-:S04]  /*2c00*/  UISETP.NE.AND UP0, UPT, UR5, 0x24, UPT ;  /* 0x000000240500788c */ /* 0x000fc8000bf05270 */
[----:B------:R-:W-:Y:S02]  /*2c10*/  USEL UR6, URZ, 0x1, UP0 ;  /* 0x00000001ff067887 */ /* 0x000fe40008000000 */
[----:B------:R-:W-:-:S04]  /*2c20*/  USEL UR5, UR5, URZ, UP0 ;  /* 0x000000ff05057287 */ /* 0x000fc80008000000 */
[----:B------:R-:W-:Y:S01]  /*2c30*/  ULEA UR4, UR5, UR15, 0x3 ;  /* 0x0000000f05047291 */ /* 0x000fe2000f8e18ff */
[----:B-1----:R-:W-:-:S04]  /*2c40*/  LOP3.LUT R2, R12, UR6, RZ, 0x3c, !PT ;  /* 0x000000060c027c12 */ /* 0x002fc8000f8e3cff */
[----:B------:R-:W-:-:S04]  /*2c50*/  SHF.L.U32 R3, R2, 0x1f, RZ ;  /* 0x0000001f02037819 */ /* 0x000fc800000006ff */
[----:B------:R-:W1:Y:S02]  /*2c60*/  SYNCS.PHASECHK.TRANS64.TRYWAIT P0, [UR4], R3 ;  /* 0x00000003ff0075a7 */ /* 0x000e640008001104 */
[----:B-1----:R-:W-:Y:S05]  /*2c70*/  @!P0 BRA `(.L_x_45) ;  /* 0x0000005400748947 */ /* 0x002fea0003800000 */
.L_x_153:
[----:B------:R-:W-:-:S04]  /*2c80*/  UIADD3 UR5, UPT, UPT, UR5, 0x1, URZ ;  /* 0x0000000105057890 */ /* 0x000fc8000fffe0ff */
[----:B------:R-:W-:-:S04]  /*2c90*/  UISETP.NE.AND UP0, UPT, UR5, 0x24, UPT ;  /* 0x000000240500788c */ /* 0x000fc8000bf05270 */
[----:B------:R-:W-:Y:S02]  /*2ca0*/  USEL UR6, URZ, 0x1, UP0 ;  /* 0x00000001ff067887 */ /* 0x000fe40008000000 */
[----:B------:R-:W-:-:S04]  /*2cb0*/  USEL UR5, UR5, URZ, UP0 ;  /* 0x000000ff05057287 */ /* 0x000fc80008000000 */
[----:B------:R-:W-:Y:S01]  /*2cc0*/  ULEA UR4, UR5, UR15, 0x3 ;  /* 0x0000000f05047291 */ /* 0x000fe2000f8e18ff */
[----:B------:R-:W-:-:S04]  /*2cd0*/  LOP3.LUT R2, R2, UR6, RZ, 0x3c, !PT ;  /* 0x0000000602027c12 */ /* 0x000fc8000f8e3cff */
[----:B-1----:R-:W-:-:S04]  /*2ce0*/  SHF.L.U32 R3, R2, 0x1f, RZ ;  /* 0x0000001f02037819 */ /* 0x002fc800000006ff */
[----:B------:R-:W1:Y:S02]  /*2cf0*/  SYNCS.PHASECHK.TRANS64.TRYWAIT P0, [UR4], R3 ;  /* 0x00000003ff0075a7 */ /* 0x000e640008001104 */
[----:B-1----:R-:W-:Y:S05]  /*2d00*/  @!P0 BRA `(.L_x_46) ;  /* 0x0000005400688947 */ /* 0x002fea0003800000 */
.L_x_155:
        /* <DEDUP_REMOVED lines=9> */
.L_x_157:
        /* <DEDUP_REMOVED lines=9> */
.L_x_159:
        /* <DEDUP_REMOVED lines=9> */
.L_x_161:
        /* <DEDUP_REMOVED lines=9> */
.L_x_163:
        /* <DEDUP_REMOVED lines=9> */
.L_x_165:
        /* <DEDUP_REMOVED lines=9> */
.L_x_167:
        /* <DEDUP_REMOVED lines=9> */
.L_x_169:
        /* <DEDUP_REMOVED lines=9> */
.L_x_171:
        /* <DEDUP_REMOVED lines=9> */
.L_x_173:
        /* <DEDUP_REMOVED lines=9> */
.L_x_175:
        /* <DEDUP_REMOVED lines=9> */
.L_x_177:
        /* <DEDUP_REMOVED lines=9> */
.L_x_179:
        /* <DEDUP_REMOVED lines=9> */
.L_x_181:
        /* <DEDUP_REMOVED lines=9> */
.L_x_183:
        /* <DEDUP_REMOVED lines=9> */
.L_x_185:
        /* <DEDUP_REMOVED lines=9> */
.L_x_187:
        /* <DEDUP_REMOVED lines=9> */
.L_x_189:
        /* <DEDUP_REMOVED lines=9> */
.L_x_191:
        /* <DEDUP_REMOVED lines=9> */
.L_x_193:
        /* <DEDUP_REMOVED lines=9> */
.L_x_195:
        /* <DEDUP_REMOVED lines=9> */
.L_x_197:
        /* <DEDUP_REMOVED lines=9> */
.L_x_199:
        /* <DEDUP_REMOVED lines=9> */
.L_x_201:
        /* <DEDUP_REMOVED lines=9> */
.L_x_203:
        /* <DEDUP_REMOVED lines=9> */
.L_x_205:
        /* <DEDUP_REMOVED lines=9> */
.L_x_207:
        /* <DEDUP_REMOVED lines=9> */
.L_x_209:
        /* <DEDUP_REMOVED lines=9> */
.L_x_211:
        /* <DEDUP_REMOVED lines=9> */
.L_x_213:
        /* <DEDUP_REMOVED lines=9> */
.L_x_215:
        /* <DEDUP_REMOVED lines=9> */
.L_x_217:
        /* <DEDUP_REMOVED lines=9> */
.L_x_219:
[----:B------:R-:W-:-:S04]  /*3f10*/  UIADD3 UR5, UPT, UPT, UR5, 0x1, URZ ;  /* 0x0000000105057890 */ /* 0x000fc8000fffe0ff */
[----:B------:R-:W-:-:S04]  /*3f20*/  UISETP.NE.AND UP0, UPT, UR5, 0x24, UPT ;  /* 0x000000240500788c */ /* 0x000fc8000bf05270 */
[----:B------:R-:W-:Y:S02]  /*3f30*/  USEL UR4, URZ, 0x1, UP0 ;  /* 0x00000001ff047887 */ /* 0x000fe40008000000 */
[----:B------:R-:W-:-:S04]  /*3f40*/  USEL UR5, UR5, URZ, UP0 ;  /* 0x000000ff05057287 */ /* 0x000fc80008000000 */
[----:B------:R-:W-:Y:S01]  /*3f50*/  ULEA UR5, UR5, UR15, 0x3 ;  /* 0x0000000f05057291 */ /* 0x000fe2000f8e18ff */
[----:B------:R-:W-:-:S04]  /*3f60*/  LOP3.LUT R2, R2, UR4, RZ, 0x3c, !PT ;  /* 0x0000000402027c12 */ /* 0x000fc8000f8e3cff */
[----:B------:R-:W-:Y:S01]  /*3f70*/  SHF.L.U32 R2, R2, 0x1f, RZ ;  /* 0x0000001f02027819 */ /* 0x000fe200000006ff */
[----:B-1----:R-:W-:-:S07]  /*3f80*/  IMAD.U32 R0, RZ, RZ, UR5 ;  /* 0x00000005ff007e24 */ /* 0x002fce000f8e00ff */
.L_x_79:
[----:B-1----:R1:W2:Y:S02]  /*3f90*/  SYNCS.PHASECHK.TRANS64.TRYWAIT P0, [R0+URZ], R2 ;  /* 0x00000002000075a7 */ /* 0x0022a400080011ff */
[----:B--2---:R-:W-:Y:S05]  /*3fa0*/  @!P0 NANOSLEEP.SYNCS 0x989680 ;  /* 0x009896800000895d */ /* 0x004fea0003900000 */
[----:B------:R-:W2:Y:S02]  /*3fb0*/  @!P0 SYNCS.PHASECHK.TRANS64 P0, [R0+URZ], R2 ;  /* 0x00000002000085a7 */ /* 0x000ea400080010ff */
[----:B--2---:R-:W-:Y:S05]  /*3fc0*/  @P0 EXIT ;  /* 0x000000000000094d */ /* 0x004fea0003800000 */
[----:B------:R-:W-:Y:S05]  /*3fd0*/  BRA `(.L_x_79) ;  /* 0xfffffffc00ec7947 */ /* 0x000fea000383ffff */
.L_x_23:
[----:B------:R-:W-:-:S04]  /*3fe0*/  UISETP.NE.AND UP0, UPT, UR54, URZ, UPT ;  /* 0x000000ff3600728c */ /* 0x000fc8000bf05270 */
[----:B------:R-:W-:-:S09]  /*3ff0*/  UISETP.NE.OR UP0, UPT, UR11, 0x1, UP0 ;  /* 0x000000010b00788c */ /* 0x000fd20008705670 */
[----:B------:R-:W-:Y:S05]  /*4000*/  BRA.U UP0, `(.L_x_80) ;  /* 0x0000000500487547 */ /* 0x000fea000b800000 */
[----:B------:R-:W-:Y:S01]  /*4010*/  ISETP.GE.U32.AND P2, PT, R0, 0x8, PT ;  /* 0x000000080000780c */ /* 0x000fe20003f46070 */
[----:B------:R-:W-:Y:S01]  /*4020*/  IMAD.MOV.U32 R12, RZ, RZ, 0x1 ;  /* 0x00000001ff0c7424 */ /* 0x000fe200078e00ff */
[----:B------:R-:W-:Y:S02]  /*4030*/  CS2R R10, SRZ ;  /* 0x00000000000a7805 */ /* 0x000fe4000001ff00 */
[----:B------:R-:W-:Y:S01]  /*4040*/  CS2R R8, SRZ ;  /* 0x0000000000087805 */ /* 0x000fe2000001ff00 */
[----:B------:R-:W-:Y:S01]  /*4050*/  UMOV UR4, 0x400 ;  /* 0x0000040000047882 */ /* 0x000fe20000000000 */
[----:B------:R-:W-:Y:S01]  /*4060*/  UMOV UR6, URZ ;  /* 0x000000ff00067c82 */ /* 0x000fe20008000000 */
[----:B------:R-:W-:-:S12]  /*4070*/  ULEA UR54, UR54, UR4, 0x18 ;  /* 0x0000000436367291 */ /* 0x000fd8000f8ec0ff */
.L_x_84:
[----:B------:R-:W-:Y:S02]  /*4080*/  LEA R2, R8, UR54, 0x3 ;  /* 0x0000003608027c11 */ /* 0x000fe4000f8e18ff */
[----:B------:R-:W-:-:S03]  /*4090*/  SHF.L.U32 R4, R9, 0x1f, RZ ;  /* 0x0000001f09047819 */ /* 0x000fc600000006ff */
[----:B------:R-:W-:Y:S01]  /*40a0*/  VIADD R5, R2, 0x2d0 ;  /* 0x000002d002057836 */ /* 0x000fe20000000000 */
[----:B------:R-:W2:Y:S02]  /*40b0*/  SYNCS.PHASECHK.TRANS64.TRYWAIT P0, [R2+URZ+0x2c0], R4 ;  /* 0x0002c004020075a7 */ /* 0x000ea400080011ff */
[----:B--2---:R-:W-:Y:S05]  /*40c0*/  @!P0 BRA `(.L_x_81) ;  /* 0x0000004c00908947 */ /* 0x004fea0003800000 */
.L_x_220:
[----:B------:R-:W-:Y:S01]  /*40d0*/  ULEA UR5, UR6, UR54, 0x3 ;  /* 0x0000003606057291 */ /* 0x000fe2000f8e18ff */
[----:B--2---:R-:W-:Y:S01]  /*40e0*/  PRMT R2, RZ, 0x654, R5 ;  /* 0x00000654ff027816 */ /* 0x004fe20000000005 */
[----:B------:R-:W-:Y:S01]  /*40f0*/  @!P2 IMAD.MOV.U32 R4, RZ, RZ, 0x10 ;  /* 0x00000010ff04a424 */ /* 0x000fe200078e00ff */
[----:B------:R-:W-:Y:S01]  /*4100*/  SHF.L.U32 R5, R12, 0x1f, RZ ;  /* 0x0000001f0c057819 */ /* 0x000fe200000006ff */
[----:B------:R-:W-:Y:S01]  /*4110*/  UIADD3 UR4, UPT, UPT, UR5, 0x260, URZ ;  /* 0x0000026005047890 */ /* 0x000fe2000fffe0ff */
[----:B------:R2:W-:Y:S05]  /*4120*/  SYNCS.ARRIVE.TRANS64.RED.A1T0 RZ, [R2+URZ], RZ ;  /* 0x000000ff02ff79a7 */ /* 0x0005ea00081004ff */
[----:B------:R-:W-:Y:S01]  /*4130*/  IMAD.U32 R6, RZ, RZ, UR4 ;  /* 0x00000004ff067e24 */ /* 0x000fe2000f8e00ff */
[----:B------:R-:W3:Y:S04]  /*4140*/  SYNCS.PHASECHK.TRANS64.TRYWAIT P0, [UR5+0x270], R5 ;  /* 0x00027005ff0075a7 */ /* 0x000ee80008001105 */
[----:B------:R-:W-:Y:S01]  /*4150*/  PRMT R6, R0, 0x654, R6 ;  /* 0x0000065400067816 */ /* 0x000fe20000000006 */
[----:B--23--:R-:W-:Y:S06]  /*4160*/  @!P0 BRA `(.L_x_82) ;  /* 0x0000004c007c8947 */ /* 0x00cfec0003800000 */
.L_x_222:
[----:B------:R-:W-:Y:S01]  /*4170*/  ULEA UR4, UR6, UR54, 0x4 ;  /* 0x0000003606047291 */ /* 0x000fe2000f8e20ff */
[----:B------:R-:W-:Y:S01]  /*4180*/  SEL R3, R6, R3, !P2 ;  /* 0x0000000306037207 */ /* 0x000fe20005000000 */
[----:B------:R-:W-:Y:S01]  /*4190*/  UIADD3 UR5, UPT, UPT, UR5, 0x260, URZ ;  /* 0x0000026005057890 */ /* 0x000fe2000fffe0ff */
[----:B--2---:R-:W-:Y:S01]  /*41a0*/  LEA R2, R11, UR54, 0x3 ;  /* 0x000000360b027c11 */ /* 0x004fe2000f8e18ff */
[----:B------:R-:W-:Y:S01]  /*41b0*/  UIADD3 UR4, UPT, UPT, UR4, 0x2f0, URZ ;  /* 0x000002f004047890 */ /* 0x000fe2000fffe0ff */
[----:B------:R2:W-:Y:S01]  /*41c0*/  @!P2 SYNCS.ARRIVE.TRANS64.RED RZ, [R3+URZ], R4 ;  /* 0x0000000403ffa9a7 */ /* 0x0005e200080004ff */
[----:B------:R-:W-:Y:S01]  /*41d0*/  UIADD3 UR6, UPT, UPT, UR6, 0x1, URZ ;  /* 0x0000000106067890 */ /* 0x000fe2000fffe0ff */
[----:B------:R-:W-:-:S03]  /*41e0*/  VIADD R8, R8, 0x1 ;  /* 0x0000000108087836 */ /* 0x000fc60000000000 */
[----:B------:R-:W-:Y:S02]  /*41f0*/  UISETP.NE.AND UP0, UPT, UR6, 0x2, UPT ;  /* 0x000000020600788c */ /* 0x000fe4000bf05270 */
[----:B------:R-:W-:Y:S01]  /*4200*/  ISETP.NE.AND P0, PT, R8, 0x2, PT ;  /* 0x000000020800780c */ /* 0x000fe20003f05270 */
[----:B------:R-:W-:Y:S06]  /*4210*/  UGETNEXTWORKID.BROADCAST [UR4], [UR5] ;  /* 0x00000000040073ca */ /* 0x000fec0008000100 */
[----:B------:R-:W-:Y:S02]  /*4220*/  USEL UR4, URZ, 0x1, UP0 ;  /* 0x00000001ff047887 */ /* 0x000fe40008000000 */
[----:B------:R-:W-:-:S04]  /*4230*/  USEL UR6, UR6, URZ, UP0 ;  /* 0x000000ff06067287 */ /* 0x000fc80008000000 */
[----:B------:R-:W-:Y:S02]  /*4240*/  LOP3.LUT R12, R12, UR4, RZ, 0x3c, !PT ;  /* 0x000000040c0c7c12 */ /* 0x000fe4000f8e3cff */
[----:B--2---:R-:W-:-:S04]  /*4250*/  SHF.L.U32 R4, R10, 0x1f, RZ ;  /* 0x0000001f0a047819 */ /* 0x004fc800000006ff */
[----:B------:R-:W2:Y:S02]  /*4260*/  SYNCS.PHASECHK.TRANS64.TRYWAIT P1, [R2+URZ+0x260], R4 ;  /* 0x00026004020075a7 */ /* 0x000ea400080211ff */
[----:B--2---:R-:W-:Y:S05]  /*4270*/  @!P1 BRA `(.L_x_83) ;  /* 0x0000004c00509947 */ /* 0x004fea0003800000 */
.L_x_223:
[C---:B--2---:R-:W-:Y:S01]  /*4280*/  LEA R4, R11.reuse, UR54, 0x4 ;  /* 0x000000360b047c11 */ /* 0x044fe2000f8e20ff */
[----:B------:R-:W-:Y:S01]  /*4290*/  VIADD R2, R2, 0x270 ;  /* 0x0000027002027836 */ /* 0x000fe20000000000 */
[----:B------:R-:W-:Y:S01]  /*42a0*/  SEL R8, R8, RZ, P0 ;  /* 0x000000ff08087207 */ /* 0x000fe20000000000 */
[----:B------:R-:W-:-:S03]  /*42b0*/  VIADD R11, R11, 0x1 ;  /* 0x000000010b0b7836 */ /* 0x000fc60000000000 */
[----:B------:R-:W2:Y:S01]  /*42c0*/  LDS.128 R4, [R4+0x2f0] ;  /* 0x0002f00004047984 */ /* 0x000ea20000000c00 */
[----:B------:R-:W-:Y:S02]  /*42d0*/  PRMT R2, RZ, 0x654, R2 ;  /* 0x00000654ff027816 */ /* 0x000fe40000000002 */
[C---:B------:R-:W-:Y:S01]  /*42e0*/  ISETP.NE.AND P1, PT, R11.reuse, 0x2, PT ;  /* 0x000000020b00780c */ /* 0x040fe20003f25270 */
[----:B------:R-:W-:Y:S01]  /*42f0*/  @!PT LDS RZ, [RZ] ;  /* 0x00000000fffff984 */ /* 0x000fe20000000800 */
[----:B------:R-:W-:Y:S01]  /*4300*/  @!PT LDS RZ, [RZ] ;  /* 0x00000000fffff984 */ /* 0x000fe20000000800 */
[----:B------:R-:W-:Y:S01]  /*4310*/  @!PT LDS RZ, [RZ] ;  /* 0x00000000fffff984 */ /* 0x000fe20000000800 */
[----:B------:R-:W-:Y:S01]  /*4320*/  @!PT LDS RZ, [RZ] ;  /* 0x00000000fffff984 */ /* 0x000fe20000000800 */
[----:B------:R3:W-:Y:S06]  /*4330*/  MEMBAR.ALL.CTA ;  /* 0x0000000000007992 */ /* 0x0007ec0000008000 */
[----:B---3--:R-:W3:Y:S01]  /*4340*/  FENCE.VIEW.ASYNC.S ;  /* 0x00000000000073c6 */ /* 0x008ee20000000000 */
[----:B------:R-:W-:Y:S01]  /*4350*/  SEL R11, R11, RZ, P1 ;  /* 0x000000ff0b0b7207 */ /* 0x000fe20000800000 */
[----:B---3--:R3:W-:Y:S01]  /*4360*/  SYNCS.ARRIVE.TRANS64.RED.A1T0 RZ, [R2+URZ], RZ ;  /* 0x000000ff02ff79a7 */ /* 0x0087e200081004ff */
[----:B--2---:R-:W-:-:S02]  /*4370*/  LOP3.LUT P3, RZ, R6, 0x1, RZ, 0xc0, !PT ;  /* 0x0000000106ff7812 */ /* 0x004fc4000786c0ff */
[----:B------:R-:W-:-:S04]  /*4380*/  SEL R4, RZ, 0x1, P1 ;  /* 0x00000001ff047807 */ /* 0x000fc80000800000 */
[----:B------:R-:W-:Y:S02]  /*4390*/  LOP3.LUT R10, R10, R4, RZ, 0x3c, !PT ;  /* 0x000000040a0a7212 */ /* 0x000fe400078e3cff */
[----:B---3--:R-:W-:-:S04]  /*43a0*/  SEL R2, RZ, 0x1, P0 ;  /* 0x00000001ff027807 */ /* 0x008fc80000000000 */
[----:B------:R-:W-:Y:S01]  /*43b0*/  LOP3.LUT R9, R9, R2, RZ, 0x3c, !PT ;  /* 0x0000000209097212 */ /* 0x000fe200078e3cff */
[----:B------:R-:W-:Y:S06]  /*43c0*/  @P3 BRA `(.L_x_84) ;  /* 0xfffffffc002c3947 */ /* 0x000fec000383ffff */
[----:B------:R-:W-:Y:S01]  /*43d0*/  ULEA UR5, UR6, UR54, 0x3 ;  /* 0x0000003606057291 */ /* 0x000fe2000f8e18ff */
[----:B------:R-:W-:-:S08]  /*43e0*/  SHF.L.U32 R2, R12, 0x1f, RZ ;  /* 0x0000001f0c027819 */ /* 0x000fd000000006ff */
[----:B------:R-:W2:Y:S02]  /*43f0*/  SYNCS.PHASECHK.TRANS64 P0, [UR5+0x270], R2 ;  /* 0x00027002ff0075a7 */ /* 0x000ea40008001005 */
[----:B--2---:R-:W-:Y:S05]  /*4400*/  @P0 BRA `(.L_x_85) ;  /* 0x0000000000080947 */ /* 0x004fea0003800000 */
[----:B------:R-:W2:Y:S02]  /*4410*/  SYNCS.PHASECHK.TRANS64.TRYWAIT P0, [UR5+0x270], R2 ;  /* 0x00027002ff0075a7 */ /* 0x000ea40008001105 */
[----:B--2---:R-:W-:Y:S05]  /*4420*/  @!P0 BRA `(.L_x_86) ;  /* 0x0000004800f88947 */ /* 0x004fea0003800000 */
.L_x_85:
[----:B------:R-:W-:-:S04]  /*4430*/  UIADD3 UR4, UPT, UPT, UR6, 0x1, URZ ;  /* 0x0000000106047890 */ /* 0x000fc8000fffe0ff */
[----:B------:R-:W-:-:S04]  /*4440*/  UISETP.NE.AND UP0, UPT, UR4, 0x2, UPT ;  /* 0x000000020400788c */ /* 0x000fc8000bf05270 */
[----:B------:R-:W-:Y:S02]  /*4450*/  USEL UR7, URZ, 0x1, UP0 ;  /* 0x00000001ff077887 */ /* 0x000fe40008000000 */
[----:B------:R-:W-:-:S04]  /*4460*/  USEL UR4, UR4, URZ, UP0 ;  /* 0x000000ff04047287 */ /* 0x000fc80008000000 */
[----:B------:R-:W-:Y:S01]  /*4470*/  ULEA UR4, UR4, UR54, 0x3 ;  /* 0x0000003604047291 */ /* 0x000fe2000f8e18ff */
[----:B--2---:R-:W-:-:S04]  /*4480*/  LOP3.LUT R2, R12, UR7, RZ, 0x3c, !PT ;  /* 0x000000070c027c12 */ /* 0x004fc8000f8e3cff */
[----:B------:R-:W-:-:S04]  /*4490*/  SHF.L.U32 R0, R2, 0x1f, RZ ;  /* 0x0000001f02007819 */ /* 0x000fc800000006ff */
[----:B------:R-:W2:Y:S02]  /*44a0*/  SYNCS.PHASECHK.TRANS64 P0, [UR4+0x270], R0 ;  /* 0x00027000ff0075a7 */ /* 0x000ea40008001004 */
[----:B-12---:R-:W-:Y:S05]  /*44b0*/  @P0 EXIT ;  /* 0x000000000000094d */ /* 0x006fea0003800000 */
[----:B------:R-:W-:Y:S02]  /*44c0*/  SHF.L.U32 R2, R2, 0x1f, RZ ;  /* 0x0000001f02027819 */ /* 0x000fe400000006ff */
[----:B------:R-:W-:-:S07]  /*44d0*/  MOV R0, UR4 ;  /* 0x0000000400007c02 */ /* 0x000fce0008000f00 */
.L_x_87:
[----:B-1----:R1:W2:Y:S02]  /*44e0*/  SYNCS.PHASECHK.TRANS64.TRYWAIT P0, [R0+URZ+0x270], R2 ;  /* 0x00027002000075a7 */ /* 0x0022a400080011ff */
[----:B--2---:R-:W-:Y:S05]  /*44f0*/  @!P0 NANOSLEEP.SYNCS 0x989680 ;  /* 0x009896800000895d */ /* 0x004fea0003900000 */
[----:B------:R-:W2:Y:S02]  /*4500*/  @!P0 SYNCS.PHASECHK.TRANS64 P0, [R0+URZ+0x270], R2 ;  /* 0x00027002000085a7 */ /* 0x000ea400080010ff */
[----:B--2---:R-:W-:Y:S05]  /*4510*/  @P0 EXIT ;  /* 0x000000000000094d */ /* 0x004fea0003800000 */
[----:B------:R-:W-:Y:S05]  /*4520*/  BRA `(.L_x_87) ;  /* 0xfffffffc00ec7947 */ /* 0x000fea000383ffff */
.L_x_80:
[----:B------:R-:W-:Y:S05]  /*4530*/  BRA.U UP5, `(.L_x_88) ;  /* 0x0000001105a07547 */ /* 0x000fea000b800000 */
[----:B------:R-:W-:Y:S01]  /*4540*/  UMOV UR4, 0x40 ;  /* 0x0000004000047882 */ /* 0x000fe20000000000 */
[----:B------:R-:W-:Y:S01]  /*4550*/  NOP ;  /* 0x0000000000007918 */ /* 0x000fe20000000000 */
[----:B------:R-:W-:Y:S01]  /*4560*/  ULEA UR4, UR54, UR4, 0x18 ;  /* 0x0000000436047291 */ /* 0x000fe2000f8ec0ff */
[----:B------:R-:W-:Y:S02]  /*4570*/  UMOV UR5, 0x400 ;  /* 0x0000040000057882 */ /* 0x000fe40000000000 */
[----:B------:R-:W-:-:S06]  /*4580*/  ULEA UR54, UR54, UR5, 0x18 ;  /* 0x0000000536367291 */ /* 0x000fcc000f8ec0ff */
[----:B------:R-:W2:Y:S02]  /*4590*/  LDS.U8 R0, [UR4+0x1c] ;  /* 0x00001c04ff007984 */ /* 0x000ea40008000000 */
[----:B--2---:R-:W-:-:S13]  /*45a0*/  ISETP.NE.AND P0, PT, R0, RZ, PT ;  /* 0x000000ff0000720c */ /* 0x004fda0003f05270 */
[----:B------:R-:W-:Y:S05]  /*45b0*/  @P0 BRA `(.L_x_89) ;  /* 0x0000000400080947 */ /* 0x000fea0003800000 */
[----:B------:R-:W-:Y:S02]  /*45c0*/  UISETP.NE.U32.AND UP1, UPT, UR15, 0x1, UPT ;  /* 0x000000010f00788c */ /* 0x000fe4000bf25070 */
[----:B------:R-:W-:-:S07]  /*45d0*/  UIADD3 UR6, UPT, UPT, UR4, 0x8, URZ ;  /* 0x0000000804067890 */ /* 0x000fce000fffe0ff */
[----:B------:R-:W-:Y:S05]  /*45e0*/  BRA.U !UP1, `(.L_x_90) ;  /* 0x00000001099c7547 */ /* 0x000fea000b800000 */
[----:B------:R-:W-:Y:S01]  /*45f0*/  ELECT P0, URZ, PT ;  /* 0x0000000000ff782f */ /* 0x000fe20003800000 */
[----:B------:R-:W-:-:S12]  /*4600*/  BSSY B0, `(.L_x_90) ;  /* 0x0000025000007945 */ /* 0x000fd80003800000 */
[----:B------:R-:W-:Y:S05]  /*4610*/  @!P0 BRA `(.L_x_91) ;  /* 0x00000000008c8947 */ /* 0x000fea0003800000 */
[----:B------:R-:W-:-:S05]  /*4620*/  UMOV UR5, 0x10 ;  /* 0x0000001000057882 */ /* 0x000fca0000000000 */
[----:B------:R-:W-:Y:S04]  /*4630*/  DEPBAR.LE SB2, 0x36 ;  /* 0x0000ad800000791a */ /* 0x000fe80000000000 */
[----:B------:R-:W2:Y:S02]  /*4640*/  UTCATOMSWS.2CTA.FIND_AND_SET.ALIGN UP0, UR5, UR5 ;  /* 0x00000005000575e3 */ /* 0x000ea40008200800 */
[----:B--2---:R-:W-:Y:S01]  /*4650*/  MOV R10, UR5 ;  /* 0x00000005000a7c02 */ /* 0x004fe20008000f00 */
[----:B------:R-:W-:Y:S06]  /*4660*/  BRA.U UP0, `(.L_x_92) ;  /* 0x0000000100187547 */ /* 0x000fec000b800000 */
.L_x_93:
[----:B------:R-:W-:Y:S05]  /*4670*/  NANOSLEEP 0x64 ;  /* 0x000000640000795d */ /* 0x000fea0003800000 */
[----:B------:R-:W-:-:S05]  /*4680*/  UMOV UR5, 0x10 ;  /* 0x0000001000057882 */ /* 0x000fca0000000000 */
[----:B------:R-:W-:Y:S04]  /*4690*/  DEPBAR.LE SB2, 0x36 ;  /* 0x0000ad800000791a */ /* 0x000fe80000000000 */
[----:B------:R-:W2:Y:S02]  /*46a0*/  UTCATOMSWS.2CTA.FIND_AND_SET.ALIGN UP0, UR5, UR5 ;  /* 0x00000005000575e3 */ /* 0x000ea40008200800 */
[----:B--2---:R-:W-:Y:S01]  /*46b0*/  MOV R10, UR5 ;  /* 0x00000005000a7c02 */ /* 0x004fe20008000f00 */
[----:B------:R-:W-:Y:S05]  /*46c0*/  BRA.U !UP0, `(.L_x_93) ;  /* 0xfffffffd08e87547 */ /* 0x000fea000b83ffff */
.L_x_92:
[----:B------:R-:W2:Y:S01]  /*46d0*/  LDS R6, [UR4+0x10] ;  /* 0x00001004ff067984 */ /* 0x000ea20008000800 */
[----:B------:R-:W-:Y:S01]  /*46e0*/  IMAD.U32 R0, RZ, RZ, UR54 ;  /* 0x00000036ff007e24 */ /* 0x000fe2000f8e00ff */
[----:B------:R-:W-:-:S03]  /*46f0*/  MOV R4, UR12 ;  /* 0x0000000c00047c02 */ /* 0x000fc60008000f00 */
[----:B------:R-:W-:Y:S01]  /*4700*/  VIADD R0, R0, 0x310 ;  /* 0x0000031000007836 */ /* 0x000fe20000000000 */
[----:B--2---:R-:W-:-:S04]  /*4710*/  SHF.L.U32 R6, R6, 0x1f, RZ ;  /* 0x0000001f06067819 */ /* 0x004fc800000006ff */
[----:B------:R-:W2:Y:S02]  /*4720*/  SYNCS.PHASECHK.TRANS64.TRYWAIT P0, [UR4+0x8], R6 ;  /* 0x00000806ff0075a7 */ /* 0x000ea40008001104 */
[----:B--2---:R-:W-:Y:S05]  /*4730*/  @P0 BRA `(.L_x_94) ;  /* 0x0000000000080947 */ /* 0x004fea0003800000 */
[----:B------:R-:W2:Y:S02]  /*4740*/  SYNCS.PHASECHK.TRANS64.TRYWAIT P0, [UR4+0x8], R6 ;  /* 0x00000806ff0075a7 */ /* 0x000ea40008001104 */
[----:B--2---:R-:W-:Y:S05]  /*4750*/  @!P0 BRA `(.L_x_95) ;  /* 0x0000004800448947 */ /* 0x004fea0003800000 */
.L_x_94:
[----:B------:R-:W-:Y:S01]  /*4760*/  PRMT R4, R4, 0x654, R0 ;  /* 0x0000065404047816 */ /* 0x000fe20000000000 */
[----:B------:R-:W-:Y:S01]  /*4770*/  HFMA2 R0, -RZ, RZ, 0, 5.9604644775390625e-08 ;  /* 0x00000001ff007431 */ /* 0x000fe200000001ff */
[----:B------:R-:W-:Y:S01]  /*4780*/  UPRMT UR5, UR12, 0x654, UR6 ;  /* 0x000006540c057896 */ /* 0x000fe20008000006 */
[----:B------:R-:W-:Y:S02]  /*4790*/  IMAD.MOV.U32 R8, RZ, RZ, 0xffff ;  /* 0x0000ffffff087424 */ /* 0x000fe400078e00ff */
[----:B--2---:R-:W-:Y:S02]  /*47a0*/  IMAD.MOV.U32 R6, RZ, RZ, 0x4 ;  /* 0x00000004ff067424 */ /* 0x004fe400078e00ff */
[----:B------:R-:W-:Y:S01]  /*47b0*/  IMAD.SHL.U32 R9, R10, 0x20, RZ ;  /* 0x000000200a097824 */ /* 0x000fe200078e00ff */
[----:B------:R-:W-:Y:S02]  /*47c0*/  MOV R5, UR5 ;  /* 0x0000000500057c02 */ /* 0x000fe40008000f00 */
[-C--:B------:R-:W-:Y:S01]  /*47d0*/  SHF.L.U32 R8, R8, R10.reuse, RZ ;  /* 0x0000000a08087219 */ /* 0x080fe200000006ff */
[----:B------:R2:W-:Y:S01]  /*47e0*/  SYNCS.ARRIVE.TRANS64.RED RZ, [UR5], R6 ;  /* 0x00000006ffff79a7 */ /* 0x0005e20008000405 */
[----:B------:R-:W-:Y:S01]  /*47f0*/  SHF.L.U32 R7, R0, R10, RZ ;  /* 0x0000000a00077219 */ /* 0x000fe200000006ff */
[----:B------:R2:W-:Y:S04]  /*4800*/  STS [UR54+0x310], R9 ;  /* 0x00031009ff007988 */ /* 0x0005e80008000836 */
[----:B------:R2:W-:Y:S04]  /*4810*/  STAS [R4.64], R10 ;  /* 0x0000000a04007dbd */ /* 0x0005e8000c0008ff */
[----:B------:R2:W-:Y:S04]  /*4820*/  ATOMS.OR RZ, [UR4+0x14], R8 ;  /* 0x00001408ffff798c */ /* 0x0005e8000b000004 */
[----:B------:R2:W-:Y:S04]  /*4830*/  ATOMS.OR RZ, [UR4+0x18], R7 ;  /* 0x00001807ffff798c */ /* 0x0005e8000b000004 */
[----:B------:R2:W-:Y:S02]  /*4840*/  ATOMS.XOR RZ, [UR4+0x10], R0 ;  /* 0x00001000ffff798c */ /* 0x0005e4000b800004 */
.L_x_91:
[----:B-1----:R-:W-:Y:S05]  /*4850*/  BSYNC B0 ;  /* 0x0000000000007941 */ /* 0x002fea0003800000 */
.L_x_90:
[----:B------:R-:W-:Y:S05]  /*4860*/  BRA.U UP1, `(.L_x_96) ;  /* 0x00000001016c7547 */ /* 0x000fea000b800000 */
[----:B------:R-:W-:-:S03]  /*4870*/  UMOV UR5, 0xffffffff ;  /* 0xffffffff00057882 */ /* 0x000fc60000000000 */
[----:B------:R-:W-:Y:S05]  /*4880*/  BRA.DIV UR5, `(.L_x_97) ;  /* 0x0000004a05107947 */ /* 0x000fea000b800000 */
[----:B------:R-:W-:-:S13]  /*4890*/  ELECT P0, URZ, PT ;  /* 0x0000000000ff782f */ /* 0x000fda0003800000 */
.L_x_227:
[----:B------:R-:W-:Y:S05]  /*48a0*/  @!P0 BRA `(.L_x_96) ;  /* 0x00000000005c8947 */ /* 0x000fea0003800000 */
[----:B--2---:R-:W2:Y:S02]  /*48b0*/  LDS R4, [UR4+0x10] ;  /* 0x00001004ff047984 */ /* 0x004ea40008000800 */
[----:B--2---:R-:W-:-:S04]  /*48c0*/  SHF.L.U32 R4, R4, 0x1f, RZ ;  /* 0x0000001f04047819 */ /* 0x004fc800000006ff */
[----:B------:R-:W2:Y:S02]  /*48d0*/  SYNCS.PHASECHK.TRANS64.TRYWAIT P0, [UR4+0x8], R4 ;  /* 0x00000804ff0075a7 */ /* 0x000ea40008001104 */
[----:B--2---:R-:W-:Y:S05]  /*48e0*/  @P0 BRA `(.L_x_98) ;  /* 0x0000000000080947 */ /* 0x004fea0003800000 */
[----:B------:R-:W2:Y:S02]  /*48f0*/  SYNCS.PHASECHK.TRANS64.TRYWAIT P0, [UR4+0x8], R4 ;  /* 0x00000804ff0075a7 */ /* 0x000ea40008001104 */
[----:B--2---:R-:W-:Y:S05]  /*4900*/  @!P0 BRA `(.L_x_99) ;  /* 0x0000004800148947 */ /* 0x004fea0003800000 */
.L_x_98:
[----:B------:R-:W3:Y:S01]  /*4910*/  LDS R6, [UR54+0x310] ;  /* 0x00031036ff067984 */ /* 0x000ee20008000800 */
[----:B--2---:R-:W-:Y:S02]  /*4920*/  HFMA2 R0, -RZ, RZ, 0, 5.9604644775390625e-08 ;  /* 0x00000001ff007431 */ /* 0x004fe400000001ff */
[----:B------:R-:W-:Y:S01]  /*4930*/  IMAD.MOV.U32 R4, RZ, RZ, 0xffff ;  /* 0x0000ffffff047424 */ /* 0x000fe200078e00ff */
[----:B------:R-:W-:Y:S01]  /*4940*/  UPRMT UR5, UR12, 0x654, UR6 ;  /* 0x000006540c057896 */ /* 0x000fe20008000006 */
[----:B---3--:R-:W-:-:S03]  /*4950*/  IMAD.SHL.U32 R5, R6, 0x20, RZ ;  /* 0x0000002006057824 */ /* 0x008fc600078e00ff */
[-C--:B------:R-:W-:Y:S02]  /*4960*/  SHF.L.U32 R4, R4, R6.reuse, RZ ;  /* 0x0000000604047219 */ /* 0x080fe400000006ff */
[----:B------:R-:W-:Y:S01]  /*4970*/  SHF.L.U32 R6, R0, R6, RZ ;  /* 0x0000000600067219 */ /* 0x000fe200000006ff */
[----:B------:R3:W-:Y:S04]  /*4980*/  STS [UR54+0x310], R5 ;  /* 0x00031005ff007988 */ /* 0x0007e80008000836 */
[----:B------:R3:W-:Y:S04]  /*4990*/  ATOMS.OR RZ, [UR4+0x14], R4 ;  /* 0x00001404ffff798c */ /* 0x0007e8000b000004 */
[----:B------:R3:W-:Y:S01]  /*49a0*/  ATOMS.OR RZ, [UR4+0x18], R6 ;  /* 0x00001806ffff798c */ /* 0x0007e2000b000004 */
[----:B------:R-:W-:Y:S03]  /*49b0*/  SYNCS.ARRIVE.TRANS64.RED.A1T0 RZ, [UR5], RZ ;  /* 0x000000ffffff79a7 */ /* 0x000fe60008100405 */
[----:B------:R3:W-:Y:S01]  /*49c0*/  ATOMS.XOR RZ, [UR4+0x10], R0 ;  /* 0x00001000ffff798c */ /* 0x0007e2000b800004 */
[----:B------:R-:W-:Y:S05]  /*49d0*/  BRA `(.L_x_96) ;  /* 0x0000000000107947 */ /* 0x000fea0003800000 */
.L_x_89:
[----:B------:R-:W-:Y:S02]  /*49e0*/  MOV R0, 0xffffffff ;  /* 0xffffffff00007802 */ /* 0x000fe40000000f00 */
[----:B------:R-:W-:-:S03]  /*49f0*/  MOV R4, 0x4a20 ;  /* 0x00004a2000047802 */ /* 0x000fc60000000f00 */
[----:B------:R2:W-:Y:S04]  /*4a00*/  STS [UR54+0x310], R0 ;  /* 0x00031000ff007988 */ /* 0x0005e80008000836 */
[----:B-12--5:R-:W-:Y:S05]  /*4a10*/  CALL.REL.NOINC `($__internal_1_$__cuda_sm10x_tcgen05_guardrail_trap_phase_invalid_during_alloc) ;  /* 0x0000004c001c7944 */ /* 0x026fea0003c00000 */
.L_x_96:
[----:B------:R-:W-:Y:S05]  /*4a20*/  WARPSYNC.ALL ;  /* 0x0000000000007948 */ /* 0x000fea0003800000 */
[----:B------:R-:W4:Y:S01]  /*4a30*/  S2UR UR6, SR_CgaCtaId ;  /* 0x00000000000679c3 */ /* 0x000f220000008800 */
[----:B------:R-:W-:Y:S01]  /*4a40*/  UMOV UR4, 0x400 ;  /* 0x0000040000047882 */ /* 0x000fe20000000000 */
[----:B------:R-:W-:-:S06]  /*4a50*/  NOP ;  /* 0x0000000000007918 */ /* 0x000fcc0000000000 */
[----:B------:R-:W-:Y:S06]  /*4a60*/  BAR.ARV 0x6, 0xa0 ;  /* 0x0182800000007b1d */ /* 0x000fec0000002000 */
[----:B------:R-:W-:Y:S01]  /*4a70*/  LOP3.LUT R3, R3, 0xffff, RZ, 0xc0, !PT ;  /* 0x0000ffff03037812 */ /* 0x000fe200078ec0ff */
[----:B--2---:R-:W-:Y:S01]  /*4a80*/  IMAD.MOV.U32 R9, RZ, RZ, 0x1 ;  /* 0x00000001ff097424 */ /* 0x004fe200078e00ff */
[----:B------:R-:W-:Y:S01]  /*4a90*/  LOP3.LUT R2, R2, 0xffff, RZ, 0xc0, !PT ;  /* 0x0000ffff02027812 */ /* 0x000fe200078ec0ff */
[----:B------:R-:W-:Y:S01]  /*4aa0*/  IMAD.MOV.U32 R8, RZ, RZ, RZ ;  /* 0x000000ffff087224 */ /* 0x000fe200078e00ff */
[----:B------:R-:W-:Y:S01]  /*4ab0*/  R2UR UR11, R3 ;  /* 0x00000000030b72ca */ /* 0x000fe200000e0000 */
[----:B------:R-:W-:Y:S01]  /*4ac0*/  UMOV UR22, URZ ;  /* 0x000000ff00167c82 */ /* 0x000fe20008000000 */
[----:B------:R-:W-:-:S02]  /*4ad0*/  R2UR UR10, R2 ;  /* 0x00000000020a72ca */ /* 0x000fc400000e0000 */
[----:B------:R-:W-:Y:S01]  /*4ae0*/  CS2R R2, SRZ ;  /* 0x0000000000027805 */ /* 0x000fe2000001ff00 */
[----:B------:R-:W-:Y:S01]  /*4af0*/  UMOV UR21, URZ ;  /* 0x000000ff00157c82 */ /* 0x000fe20008000000 */
[----:B------:R-:W-:Y:S01]  /*4b00*/  UMOV UR20, URZ ;  /* 0x000000ff00147c82 */ /* 0x000fe20008000000 */
[----:B----4-:R-:W-:Y:S01]  /*4b10*/  ULEA UR6, UR6, UR4, 0x18 ;  /* 0x0000000406067291 */ /* 0x010fe2000f8ec0ff */
[----:B------:R-:W2:Y:S03]  /*4b20*/  LDCU UR4, c[0x0][0x38c] ;  /* 0x00007180ff0477ac */ /* 0x000ea60008000800 */
[----:B------:R-:W-:Y:S02]  /*4b30*/  UIADD3 UR13, UPT, UPT, UR6, 0x2600, URZ ;  /* 0x00002600060d7890 */ /* 0x000fe4000fffe0ff */
[----:B------:R-:W-:-:S03]  /*4b40*/  UIADD3 UR14, UPT, UPT, UR6, 0x26600, URZ ;  /* 0x00026600060e7890 */ /* 0x000fc6000fffe0ff */
[----:B---3--:R-:W3:Y:S01]  /*4b50*/  LDS R0, [UR6+0x310] ;  /* 0x00031006ff007984 */ /* 0x008ee20008000800 */
[----:B------:R-:W-:Y:S02]  /*4b60*/  USHF.R.U32.HI UR13, URZ, 0x4, UR13 ;  /* 0x00000004ff0d7899 */ /* 0x000fe4000801160d */
[----:B------:R-:W-:Y:S02]  /*4b70*/  USHF.R.U32.HI UR14, URZ, 0x4, UR14 ;  /* 0x00000004ff0e7899 */ /* 0x000fe4000801160e */
[----:B------:R-:W-:Y:S02]  /*4b80*/  ULOP3.LUT UR13, UR13, 0x3fff, URZ, 0xc0, !UPT ;  /* 0x00003fff0d0d7892 */ /* 0x000fe4000f8ec0ff */
[----:B------:R-:W-:Y:S02]  /*4b90*/  ULOP3.LUT UR14, UR14, 0x3fff, URZ, 0xc0, !UPT ;  /* 0x00003fff0e0e7892 */ /* 0x000fe4000f8ec0ff */
[----:B------:R-:W-:Y:S02]  /*4ba0*/  ULOP3.LUT UR13, UR13, 0x10000, URZ, 0xfc, !UPT ;  /* 0x000100000d0d7892 */ /* 0x000fe4000f8efcff */
[----:B--2---:R-:W-:-:S02]  /*4bb0*/  UIADD3 UR4, UPT, UPT, UR4, 0x3f, URZ ;  /* 0x0000003f04047890 */ /* 0x004fc4000fffe0ff */
[----:B------:R-:W-:Y:S02]  /*4bc0*/  ULOP3.LUT UR14, UR14, 0x10000, URZ, 0xfc, !UPT ;  /* 0x000100000e0e7892 */ /* 0x000fe4000f8efcff */
[----:B------:R-:W-:Y:S02]  /*4bd0*/  USHF.R.S32.HI UR5, URZ, 0x1f, UR4 ;  /* 0x0000001fff057899 */ /* 0x000fe40008011404 */
[----:B------:R-:W-:Y:S02]  /*4be0*/  UISETP.NE.AND UP3, UPT, UR15, URZ, UPT ;  /* 0x000000ff0f00728c */ /* 0x000fe4000bf65270 */
[----:B------:R-:W-:Y:S01]  /*4bf0*/  ULEA.HI UR5, UR5, UR4, URZ, 0x6 ;  /* 0x0000000405057291 */ /* 0x000fe2000f8f30ff */
[----:B------:R-:W-:Y:S01]  /*4c00*/  UMOV UR28, 0x0 ;  /* 0x00000000001c7882 */ /* 0x000fe20000000000 */
[----:B------:R-:W-:Y:S02]  /*4c10*/  UMOV UR29, 0x8100490 ;  /* 0x08100490001d7882 */ /* 0x000fe40000000000 */
[----:B------:R-:W-:Y:S01]  /*4c20*/  USHF.R.S32.HI UR5, URZ, 0x6, UR5 ;  /* 0x00000006ff057899 */ /* 0x000fe20008011405 */
[----:B------:R-:W-:Y:S01]  /*4c30*/  UMOV UR26, 0x0 ;  /* 0x00000000001a7882 */ /* 0x000fe20000000000 */
[----:B------:R-:W-:-:S02]  /*4c40*/  UMOV UR27, 0x8100490 ;  /* 0x08100490001b7882 */ /* 0x000fc40000000000 */
[----:B------:R-:W-:-:S04]  /*4c50*/  UISETP.LT.AND UP0, UPT, UR5, 0x1, UPT ;  /* 0x000000010500788c */ /* 0x000fc8000bf01270 */
[----:B------:R-:W-:Y:S01]  /*4c60*/  USEL UR23, UR5, 0x1, !UP0 ;  /* 0x0000000105177887 */ /* 0x000fe2000c000000 */
[----:B---3--:R-:W-:-:S15]  /*4c70*/  R2UR UR24, R0 ;  /* 0x00000000001872ca */ /* 0x008fde00000e0000 */
.L_x_107:
[C---:B------:R-:W-:Y:S02]  /*4c80*/  LEA R0, R8.reuse, UR6, 0x3 ;  /* 0x0000000608007c11 */ /* 0x040fe4000f8e18ff */
[----:B------:R-:W-:Y:S02]  /*4c90*/  SHF.L.U32 R4, R3, 0x1f, RZ ;  /* 0x0000001f03047819 */ /* 0x000fe400000006ff */
[----:B------:R-:W-:Y:S02]  /*4ca0*/  LEA R5, R8, UR6, 0x4 ;  /* 0x0000000608057c11 */ /* 0x000fe4000f8e20ff */
[----:B------:R-:W2:Y:S02]  /*4cb0*/  SYNCS.PHASECHK.TRANS64.TRYWAIT P0, [R0+URZ+0x260], R4 ;  /* 0x00026004000075a7 */ /* 0x000ea400080011ff */
[----:B-12-4-:R-:W-:Y:S05]  /*4cc0*/  @!P0 BRA `(.L_x_100) ;  /* 0x00000044003c8947 */ /* 0x016fea0003800000 */
.L_x_228:
[----:B--2---:R-:W2:Y:S01]  /*4cd0*/  LDS.128 R4, [R5+0x2f0] ;  /* 0x0002f00005047984 */ /* 0x004ea20000000c00 */
[----:B------:R-:W-:Y:S02]  /*4ce0*/  VIADD R0, R0, 0x270 ;  /* 0x0000027000007836 */ /* 0x000fe40000000000 */
[----:B------:R-:W-:Y:S01]  /*4cf0*/  VIADD R8, R8, 0x1 ;  /* 0x0000000108087836 */ /* 0x000fe20000000000 */
[----:B------:R-:W-:Y:S01]  /*4d00*/  @!PT LDS RZ, [RZ] ;  /* 0x00000000fffff984 */ /* 0x000fe20000000800 */
[----:B------:R-:W-:Y:S01]  /*4d10*/  @!PT LDS RZ, [RZ] ;  /* 0x00000000fffff984 */ /* 0x000fe20000000800 */
[----:B------:R-:W-:Y:S01]  /*4d20*/  @!PT LDS RZ, [RZ] ;  /* 0x00000000fffff984 */ /* 0x000fe20000000800 */
[----:B------:R-:W-:Y:S01]  /*4d30*/  @!PT LDS RZ, [RZ] ;  /* 0x00000000fffff984 */ /* 0x000fe20000000800 */
[----:B------:R3:W-:Y:S06]  /*4d40*/  MEMBAR.ALL.CTA ;  /* 0x0000000000007992 */ /* 0x0007ec0000008000 */
[----:B---3--:R-:W3:Y:S01]  /*4d50*/  FENCE.VIEW.ASYNC.S ;  /* 0x00000000000073c6 */ /* 0x008ee20000000000 */
[----:B------:R-:W-:-:S04]  /*4d60*/  PRMT R0, RZ, 0x654, R0 ;  /* 0x00000654ff007816 */ /* 0x000fc80000000000 */
[----:B---3--:R3:W-:Y:S01]  /*4d70*/  SYNCS.ARRIVE.TRANS64.RED.A1T0 RZ, [R0+URZ], RZ ;  /* 0x000000ff00ff79a7 */ /* 0x0087e200081004ff */
[----:B--2---:R-:W-:Y:S01]  /*4d80*/  LOP3.LUT P1, RZ, R6, 0x1, RZ, 0xc0, !PT ;  /* 0x0000000106ff7812 */ /* 0x004fe2000782c0ff */
[----:B---3--:R-:W-:-:S12]  /*4d90*/  BRA.U UP3, `(.L_x_101) ;  /* 0x0000000103e07547 */ /* 0x008fd8000b800000 */
[----:B------:R-:W2:Y:S01]  /*4da0*/  LDCU UR4, c[0x0][0x38c] ;  /* 0x00007180ff0477ac */ /* 0x000ea20008000800 */
[----:B------:R-:W-:Y:S02]  /*4db0*/  PLOP3.LUT P2, PT, PT, PT, PT, 0x80, 0x8 ;  /* 0x000000000008781c */ /* 0x000fe40003f4f070 */
[----:B------:R-:W-:Y:S01]  /*4dc0*/  SHF.L.U32 R4, R9, 0x1f, RZ ;  /* 0x0000001f09047819 */ /* 0x000fe200000006ff */
[----:B------:R-:W-:Y:S02]  /*4dd0*/  ULEA UR8, UR22, UR6, 0x3 ;  /* 0x0000000616087291 */ /* 0x000fe4000f8e18ff */
[----:B------:R-:W-:Y:S02]  /*4de0*/  ULEA UR9, UR22, UR24, 0x5 ;  /* 0x0000001816097291 */ /* 0x000fe4000f8e28ff */
[----:B--2---:R-:W-:-:S06]  /*4df0*/  UISETP.GE.AND UP0, UPT, UR4, 0x1, UPT ;  /* 0x000000010400788c */ /* 0x004fcc000bf06270 */
[----:B------:R-:W-:-:S05]  /*4e00*/  PLOP3.LUT P0, PT, PT, PT, UP0, 0x80, 0x8 ;  /* 0x000000000008781c */ /* 0x000fca0003f0f008 */
[----:B------:R-:W-:-:S08]  /*4e10*/  @UP0 ULEA UR4, UR21, UR6, 0x3 ;  /* 0x0000000615040291 */ /* 0x000fd0000f8e18ff */
[----:B------:R-:W-:-:S04]  /*4e20*/  @P0 SHF.L.U32 R0, R2, 0x1f, RZ ;  /* 0x0000001f02000819 */ /* 0x000fc800000006ff */
[----:B------:R2:W3:Y:S01]  /*4e30*/  @P0 SYNCS.PHASECHK.TRANS64.TRYWAIT P2, [UR4], R0 ;  /* 0x00000000ff0005a7 */ /* 0x0004e20008041104 */
[----:B------:R-:W4:Y:S02]  /*4e40*/  SYNCS.PHASECHK.TRANS64.TRYWAIT P0, [UR8+0x2a0], R4 ;  /* 0x0002a004ff0075a7 */ /* 0x000f240008001108 */
[----:B--234-:R-:W-:Y:S05]  /*4e50*/  @!P0 BRA `(.L_x_102) ;  /* 0x0000004000ec8947 */ /* 0x01cfea0003800000 */
.L_x_230:
[----:B------:R-:W-:Y:S01]  /*4e60*/  UMOV UR19, UR20 ;  /* 0x0000001400137c82 */ /* 0x000fe20008000000 */
[----:B------:R-:W-:Y:S05]  /*4e70*/  BRA.U !UP0, `(.L_x_103) ;  /* 0x0000000108987547 */ /* 0x000fea000b800000 */
[----:B------:R-:W-:Y:S02]  /*4e80*/  UIADD3 UR19, UPT, UPT, UR23, UR20, URZ ;  /* 0x0000001417137290 */ /* 0x000fe4000fffe0ff */
[----:B------:R-:W-:Y:S01]  /*4e90*/  UPLOP3.LUT UP2, UPT, UPT, UPT, UPT, 0x40, 0x4 ;  /* 0x000000000004789c */ /* 0x000fe20003f4e870 */
[----:B------:R-:W-:Y:S01]  /*4ea0*/  UMOV UR18, UR5 ;  /* 0x0000000500127c82 */ /* 0x000fe20008000000 */
[----:B------:R-:W-:-:S09]  /*4eb0*/  UMOV UR17, UR21 ;  /* 0x0000001500117c82 */ /* 0x000fd20008000000 */
.L_x_106:
[----:B---3--:R-:W-:Y:S01]  /*4ec0*/  ULEA UR7, UR17, UR6, 0x3 ;  /* 0x0000000611077291 */ /* 0x008fe2000f8e18ff */
[----:B----4-:R-:W-:Y:S11]  /*4ed0*/  @P2 BRA `(.L_x_104) ;  /* 0x00000000000c2947 */ /* 0x010ff60003800000 */
[----:B--2---:R-:W-:Y:S04]  /*4ee0*/  SHF.L.U32 R4, R2, 0x1f, RZ ;  /* 0x0000001f02047819 */ /* 0x004fe800000006ff */
[----:B------:R-:W2:Y:S02]  /*4ef0*/  SYNCS.PHASECHK.TRANS64.TRYWAIT P0, [UR7], R4 ;  /* 0x00000004ff0075a7 */ /* 0x000ea40008001107 */
[----:B--2---:R-:W-:Y:S05]  /*4f00*/  @!P0 BRA `(.L_x_105) ;  /* 0x0000004000d88947 */ /* 0x004fea0003800000 */
.L_x_104:
[----:B------:R-:W-:Y:S01]  /*4f10*/  UISETP.NE.AND UP0, UPT, UR18, 0x1, UPT ;  /* 0x000000011200788c */ /* 0x000fe2000bf05270 */
[----:B------:R-:W-:Y:S01]  /*4f20*/  PLOP3.LUT P2, PT, PT, PT, PT, 0x80, 0x8 ;  /* 0x000000000008781c */ /* 0x000fe20003f4f070 */
[----:B------:R-:W-:Y:S02]  /*4f30*/  UIADD3 UR21, UPT, UPT, UR17, 0x1, URZ ;  /* 0x0000000111157890 */ /* 0x000fe4000fffe0ff */
[----:B------:R-:W-:Y:S02]  /*4f40*/  ULEA UR30, UR17, UR14, 0x7 ;  /* 0x0000000e111e7291 */ /* 0x000fe4000f8e38ff */
[----:B------:R-:W-:Y:S01]  /*4f50*/  UISETP.NE.AND UP1, UPT, UR21, 0x24, UPT ;  /* 0x000000241500788c */ /* 0x000fe2000bf25270 */
[----:B------:R-:W-:Y:S01]  /*4f60*/  PLOP3.LUT P0, PT, PT, PT, UP0, 0x80, 0x8 ;  /* 0x000000000008781c */ /* 0x000fe20003f0f008 */
[----:B------:R-:W-:Y:S02]  /*4f70*/  ULEA UR32, UR17, UR13, 0x8 ;  /* 0x0000000d11207291 */ /* 0x000fe4000f8e40ff */
[----:B------:R-:W-:Y:S02]  /*4f80*/  USEL UR16, URZ, 0x1, UP1 ;  /* 0x00000001ff107887 */ /* 0x000fe40008800000 */
[----:B------:R-:W-:Y:S02]  /*4f90*/  USEL UR21, UR21, URZ, UP1 ;  /* 0x000000ff15157287 */ /* 0x000fe40008800000 */
[----:B-1----:R-:W-:Y:S02]  /*4fa0*/  UIADD3 UR36, UPT, UPT, UR30, 0x2, URZ ;  /* 0x000000021e247890 */ /* 0x002fe4000fffe0ff */
[----:B------:R-:W-:Y:S01]  /*4fb0*/  @UP0 ULEA UR4, UR21, UR6, 0x3 ;  /* 0x0000000615040291 */ /* 0x000fe2000f8e18ff */
[----:B------:R-:W-:Y:S01]  /*4fc0*/  LOP3.LUT R2, R2, UR16, RZ, 0x3c, !PT ;  /* 0x0000001002027c12 */ /* 0x000fe2000f8e3cff */
[----:B------:R-:W-:Y:S02]  /*4fd0*/  UIADD3 UR34, UPT, UPT, UR32, 0x2, URZ ;  /* 0x0000000220227890 */ /* 0x000fe4000fffe0ff */
[----:B------:R-:W-:Y:S01]  /*4fe0*/  UIADD3 UR7, UPT, UPT, UR7, 0x120, URZ ;  /* 0x0000012007077890 */ /* 0x000fe2000fffe0ff */
[----:B--2---:R-:W-:Y:S01]  /*4ff0*/  @P0 SHF.L.U32 R0, R2, 0x1f, RZ ;  /* 0x0000001f02000819 */ /* 0x004fe200000006ff */
[----:B------:R-:W-:Y:S01]  /*5000*/  UMOV UR31, 0x80004020 ;  /* 0x80004020001f7882 */ /* 0x000fe20000000000 */
[----:B------:R-:W-:Y:S01]  /*5010*/  UMOV UR33, 0x80004020 ;  /* 0x8000402000217882 */ /* 0x000fe20000000000 */
[----:B------:R-:W-:Y:S01]  /*5020*/  UMOV UR37, 0x80004020 ;  /* 0x8000402000257882 */ /* 0x000fe20000000000 */
[----:B------:R3:W4:Y:S01]  /*5030*/  @P0 SYNCS.PHASECHK.TRANS64.TRYWAIT P2, [UR4], R0 ;  /* 0x00000000ff0005a7 */ /* 0x0007220008041104 */
[----:B------:R-:W-:Y:S01]  /*5040*/  UIADD3 UR20, UPT, UPT, UR20, 0x1, URZ ;  /* 0x0000000114147890 */ /* 0x000fe2000fffe0ff */
[----:B------:R3:W-:Y:S01]  /*5050*/  UTCQMMA.2CTA gdesc[UR32], gdesc[UR30], tmem[UR9], tmem[UR28], idesc[UR29], UP2 ;  /* 0x00ff1c1e200075ea */ /* 0x0007e20009200309 */
[----:B------:R-:W-:Y:S02]  /*5060*/  UIADD3 UR18, UPT, UPT, UR18, -0x1, URZ ;  /* 0xffffffff12127890 */ /* 0x000fe4000fffe0ff */
[----:B------:R-:W-:Y:S02]  /*5070*/  UISETP.NE.AND UP0, UPT, UR20, UR19, UPT ;  /* 0x000000131400728c */ /* 0x000fe4000bf05270 */
[----:B------:R-:W-:Y:S01]  /*5080*/  UPLOP3.LUT UP2, UPT, UPT, UPT, UPT, 0x80, 0x8 ;  /* 0x000000000008789c */ /* 0x000fe20003f4f070 */
[----:B------:R-:W-:Y:S01]  /*5090*/  UMOV UR35, 0x80004020 ;  /* 0x8000402000237882 */ /* 0x000fe20000000000 */
[----:B------:R-:W-:Y:S01]  /*50a0*/  UMOV UR17, UR21 ;  /* 0x0000001500117c82 */ /* 0x000fe20008000000 */
[----:B------:R3:W-:Y:S01]  /*50b0*/  UTCQMMA.2CTA gdesc[UR34], gdesc[UR36], tmem[UR9], tmem[UR26], idesc[UR27], UPT ;  /* 0x00ff1a24220075ea */ /* 0x0007e2000ba00309 */
[----:B------:R3:W-:Y:S03]  /*50c0*/  UTCBAR.2CTA.MULTICAST [UR7], URZ, UR11 ;  /* 0x000000ff070073e9 */ /* 0x0007e6000820080b */
[----:B------:R-:W-:Y:S05]  /*50d0*/  BRA.U UP0, `(.L_x_106) ;  /* 0xfffffffd00787547 */ /* 0x000fea000b83ffff */
.L_x_103:
[----:B------:R-:W-:Y:S01]  /*50e0*/  UIADD3 UR8, UPT, UPT, UR8, 0x280, URZ ;  /* 0x0000028008087890 */ /* 0x000fe2000fffe0ff */
[----:B------:R-:W-:-:S08]  /*50f0*/  UMOV UR20, UR19 ;  /* 0x0000001300147c82 */ /* 0x000fd00008000000 */
[----:B------:R1:W-:Y:S01]  /*5100*/  UTCBAR.2CTA.MULTICAST [UR8], URZ, UR10 ;  /* 0x000000ff080073e9 */ /* 0x0003e2000820080a */
[----:B------:R-:W-:Y:S02]  /*5110*/  NOP ;  /* 0x0000000000007918 */ /* 0x000fe40000000000 */
.L_x_101:
[----:B------:R-:W-:Y:S01]  /*5120*/  UIADD3 UR22, UPT, UPT, UR22, 0x1, URZ ;  /* 0x0000000116167890 */ /* 0x000fe2000fffe0ff */
[----:B------:R-:W-:-:S03]  /*5130*/  ISETP.NE.AND P0, PT, R8, 0x2, PT ;  /* 0x000000020800780c */ /* 0x000fc60003f05270 */
[----:B------:R-:W-:Y:S01]  /*5140*/  UISETP.NE.AND UP0, UPT, UR22, 0x4, UPT ;  /* 0x000000041600788c */ /* 0x000fe2000bf05270 */
[----:B--23--:R-:W-:Y:S02]  /*5150*/  SEL R0, RZ, 0x1, P0 ;  /* 0x00000001ff007807 */ /* 0x00cfe40000000000 */
[----:B------:R-:W-:Y:S01]  /*5160*/  SEL R8, R8, RZ, P0 ;  /* 0x000000ff08087207 */ /* 0x000fe20000000000 */
[----:B------:R-:W-:Y:S01]  /*5170*/  USEL UR4, URZ, 0x1, UP0 ;  /* 0x00000001ff047887 */ /* 0x000fe20008000000 */
[----:B------:R-:W-:Y:S01]  /*5180*/  LOP3.LUT R3, R3, R0, RZ, 0x3c, !PT ;  /* 0x0000000003037212 */ /* 0x000fe200078e3cff */
[----:B------:R-:W-:-:S04]  /*5190*/  USEL UR22, UR22, URZ, UP0 ;  /* 0x000000ff16167287 */ /* 0x000fc80008000000 */
[----:B------:R-:W-:Y:S01]  /*51a0*/  LOP3.LUT R9, R9, UR4, RZ, 0x3c, !PT ;  /* 0x0000000409097c12 */ /* 0x000fe2000f8e3cff */
[----:B------:R-:W-:Y:S07]  /*51b0*/  @P1 BRA `(.L_x_107) ;  /* 0xfffffff800b01947 */ /* 0x000fee000383ffff */
[----:B------:R-:W2:Y:S01]  /*51c0*/  S2UR UR4, SR_CgaCtaId ;  /* 0x00000000000479c3 */ /* 0x000ea20000008800 */
[----:B------:R-:W-:Y:S01]  /*51d0*/  ELECT P0, URZ, PT ;  /* 0x0000000000ff782f */ /* 0x000fe20003800000 */
[----:B------:R-:W-:Y:S01]  /*51e0*/  HFMA2 R0, -RZ, RZ, 0, 5.9604644775390625e-08 ;  /* 0x00000001ff007431 */ /* 0x000fe200000001ff */
[----:B------:R-:W-:-:S05]  /*51f0*/  UMOV UR5, 0x40 ;  /* 0x0000004000057882 */ /* 0x000fca0000000000 */
[----:B------:R-:W-:Y:S01]  /*5200*/  UVIRTCOUNT.DEALLOC.SMPOOL 0x80 ;  /* 0x000000800000784c */ /* 0x000fe20000000000 */
[----:B------:R-:W-:Y:S02]  /*5210*/  UISETP.NE.AND UP1, UPT, UR15, URZ, UPT ;  /* 0x000000ff0f00728c */ /* 0x000fe4000bf25270 */
[----:B--2---:R-:W-:-:S09]  /*5220*/  ULEA UR4, UR4, UR5, 0x18 ;  /* 0x0000000504047291 */ /* 0x004fd2000f8ec0ff */
[----:B------:R2:W-:Y:S01]  /*5230*/  @P0 STS.U8 [UR4+0x1c], R0 ;  /* 0x00001c00ff000988 */ /* 0x0005e20008000004 */
[----:B------:R-:W-:Y:S05]  /*5240*/  BRA.U UP1, `(.L_x_108) ;  /* 0x0000000101a07547 */ /* 0x000fea000b800000 */
[----:B------:R-:W-:Y:S01]  /*5250*/  UIADD3 UR5, UPT, UPT, UR6, 0x2a0, URZ ;  /* 0x000002a006057890 */ /* 0x000fe2000fffe0ff */
[----:B------:R-:W-:-:S03]  /*5260*/  SHF.L.U32 R2, R9, 0x1f, RZ ;  /* 0x0000001f09027819 */ /* 0x000fc600000006ff */
[----:B------:R-:W-:-:S09]  /*5270*/  ULEA UR7, UR22, UR5, 0x3 ;  /* 0x0000000516077291 */ /* 0x000fd2000f8e18ff */
[----:B------:R-:W3:Y:S02]  /*5280*/  SYNCS.PHASECHK.TRANS64.TRYWAIT P0, [UR7], R2 ;  /* 0x00000002ff0075a7 */ /* 0x000ee40008001107 */
[----:B---3--:R-:W-:Y:S05]  /*5290*/  @!P0 BRA `(.L_x_109) ;  /* 0x00000040000c8947 */ /* 0x008fea0003800000 */
.L_x_233:
[----:B-1----:R-:W-:-:S04]  /*52a0*/  UIADD3 UR8, UPT, UPT, UR22, 0x1, URZ ;  /* 0x0000000116087890 */ /* 0x002fc8000fffe0ff */
[----:B------:R-:W-:-:S04]  /*52b0*/  UISETP.NE.AND UP0, UPT, UR8, 0x4, UPT ;  /* 0x000000040800788c */ /* 0x000fc8000bf05270 */
[----:B------:R-:W-:Y:S02]  /*52c0*/  USEL UR9, URZ, 0x1, UP0 ;  /* 0x00000001ff097887 */ /* 0x000fe40008000000 */
[----:B------:R-:W-:-:S04]  /*52d0*/  USEL UR8, UR8, URZ, UP0 ;  /* 0x000000ff08087287 */ /* 0x000fc80008000000 */
[----:B------:R-:W-:Y:S01]  /*52e0*/  ULEA UR7, UR8, UR5, 0x3 ;  /* 0x0000000508077291 */ /* 0x000fe2000f8e18ff */
[----:B--2---:R-:W-:-:S04]  /*52f0*/  LOP3.LUT R2, R9, UR9, RZ, 0x3c, !PT ;  /* 0x0000000909027c12 */ /* 0x004fc8000f8e3cff */
[----:B------:R-:W-:-:S04]  /*5300*/  SHF.L.U32 R3, R2, 0x1f, RZ ;  /* 0x0000001f02037819 */ /* 0x000fc800000006ff */
[----:B------:R-:W1:Y:S02]  /*5310*/  SYNCS.PHASECHK.TRANS64.TRYWAIT P0, [UR7], R3 ;  /* 0x00000003ff0075a7 */ /* 0x000e640008001107 */
[----:B-1----:R-:W-:Y:S05]  /*5320*/  @!P0 BRA `(.L_x_110) ;  /* 0x0000004000008947 */ /* 0x002fea0003800000 */
.L_x_235:
        /* <DEDUP_REMOVED lines=9> */
.L_x_237:
[----:B------:R-:W-:-:S04]  /*53c0*/  UIADD3 UR8, UPT, UPT, UR8, 0x1, URZ ;  /* 0x0000000108087890 */ /* 0x000fc8000fffe0ff */
[----:B------:R-:W-:-:S04]  /*53d0*/  UISETP.NE.AND UP0, UPT, UR8, 0x4, UPT ;  /* 0x000000040800788c */ /* 0x000fc8000bf05270 */
[----:B------:R-:W-:Y:S02]  /*53e0*/  USEL UR7, URZ, 0x1, UP0 ;  /* 0x00000001ff077887 */ /* 0x000fe40008000000 */
[----:B------:R-:W-:-:S04]  /*53f0*/  USEL UR8, UR8, URZ, UP0 ;  /* 0x000000ff08087287 */ /* 0x000fc80008000000 */
[----:B------:R-:W-:Y:S01]  /*5400*/  ULEA UR8, UR8, UR5, 0x3 ;  /* 0x0000000508087291 */ /* 0x000fe2000f8e18ff */
[----:B------:R-:W-:-:S04]  /*5410*/  LOP3.LUT R2, R2, UR7, RZ, 0x3c, !PT ;  /* 0x0000000702027c12 */ /* 0x000fc8000f8e3cff */
[----:B------:R-:W-:Y:S01]  /*5420*/  SHF.L.U32 R2, R2, 0x1f, RZ ;  /* 0x0000001f02027819 */ /* 0x000fe200000006ff */
[----:B-1----:R-:W-:-:S04]  /*5430*/  IMAD.U32 R0, RZ, RZ, UR8 ;  /* 0x00000008ff007e24 */ /* 0x002fc8000f8e00ff */
[----:B------:R1:W2:Y:S03]  /*5440*/  SYNCS.PHASECHK.TRANS64.TRYWAIT P0, [R0+URZ], R2 ;  /* 0x00000002000075a7 */ /* 0x0002a600080011ff */
[----:B--2---:R-:W-:Y:S05]  /*5450*/  @!P0 NANOSLEEP.SYNCS 0x989680 ;  /* 0x009896800000895d */ /* 0x004fea0003900000 */
[----:B------:R-:W2:Y:S02]  /*5460*/  @!P0 SYNCS.PHASECHK.TRANS64 P0, [R0+URZ], R2 ;  /* 0x00000002000085a7 */ /* 0x000ea400080010ff */
[----:B--2---:R-:W-:Y:S05]  /*5470*/  @P0 BRA `(.L_x_112) ;  /* 0x0000000000200947 */ /* 0x004fea0003800000 */
.L_x_113:
[----:B--2---:R2:W3:Y:S02]  /*5480*/  SYNCS.PHASECHK.TRANS64.TRYWAIT P0, [R0+URZ], R2 ;  /* 0x00000002000075a7 */ /* 0x0044e400080011ff */
[----:B---3--:R-:W-:Y:S05]  /*5490*/  @!P0 NANOSLEEP.SYNCS 0x989680 ;  /* 0x009896800000895d */ /* 0x008fea0003900000 */
[----:B------:R-:W3:Y:S02]  /*54a0*/  @!P0 SYNCS.PHASECHK.TRANS64 P0, [R0+URZ], R2 ;  /* 0x00000002000085a7 */ /* 0x000ee400080010ff */
[----:B---3--:R-:W-:Y:S05]  /*54b0*/  @!P0 BRA `(.L_x_113) ;  /* 0xfffffffc00f08947 */ /* 0x008fea000383ffff */
[----:B------:R-:W-:Y:S05]  /*54c0*/  BRA `(.L_x_112) ;  /* 0x00000000000c7947 */ /* 0x000fea0003800000 */
.L_x_108:
[----:B------:R-:W-:-:S04]  /*54d0*/  UIADD3 UR5, UPT, UPT, UR6, 0x2e0, URZ ;  /* 0x000002e006057890 */ /* 0x000fc8000fffe0ff */
[----:B------:R-:W-:-:S09]  /*54e0*/  UPRMT UR5, UR12, 0x654, UR5 ;  /* 0x000006540c057896 */ /* 0x000fd20008000005 */
[----:B------:R-:W-:Y:S03]  /*54f0*/  SYNCS.ARRIVE.TRANS64.RED.A1T0 RZ, [UR5], RZ ;  /* 0x000000ffffff79a7 */ /* 0x000fe60008100405 */
.L_x_112:
[----:B-12---:R-:W-:Y:S01]  /*5500*/  SHF.L.U32 R2, RZ, 0x1f, RZ ;  /* 0x0000001fff027819 */ /* 0x006fe200000006ff */
[----:B------:R-:W-:Y:S01]  /*5510*/  UIADD3 UR5, UPT, UPT, UR6, 0x2e0, URZ ;  /* 0x000002e006057890 */ /* 0x000fe2000fffe0ff */
[----:B------:R-:W-:Y:S02]  /*5520*/  PLOP3.LUT P0, PT, PT, PT, UP1, 0x80, 0x8 ;  /* 0x000000000008781c */ /* 0x000fe40003f0f018 */
[----:B------:R-:W1:Y:S02]  /*5530*/  SYNCS.PHASECHK.TRANS64.TRYWAIT P1, [UR6+0x2e0], R2 ;  /* 0x0002e002ff0075a7 */ /* 0x000e640008021106 */
[----:B-1----:R-:W-:Y:S09]  /*5540*/  @!P1 BRA `(.L_x_114) ;  /* 0x0000003c00a89947 */ /* 0x002ff20003800000 */
.L_x_239:
[----:B------:R-:W-:Y:S02]  /*5550*/  @!UP1 UPRMT UR5, UR12, 0x654, UR5 ;  /* 0x000006540c059896 */ /* 0x000fe40008000005 */
[----:B------:R-:W-:Y:S01]  /*5560*/  ULOP3.LUT UR6, UR24, 0xffff, URZ, 0xc0, !UPT ;  /* 0x0000ffff18067892 */ /* 0x000fe2000f8ec0ff */
[----:B------:R-:W-:-:S03]  /*5570*/  UMOV UR8, 0xffff ;  /* 0x0000ffff00087882 */ /* 0x000fc60000000000 */
[----:B------:R-:W-:-:S03]  /*5580*/  USHF.R.U32.HI UR6, URZ, 0x5, UR6 ;  /* 0x00000005ff067899 */ /* 0x000fc60008011606 */
[----:B------:R-:W-:Y:S01]  /*5590*/  @!P0 SYNCS.ARRIVE.TRANS64.RED.A1T0 RZ, [UR5], RZ ;  /* 0x000000ffffff89a7 */ /* 0x000fe20008100405 */
[----:B------:R-:W-:Y:S01]  /*55a0*/  NOP ;  /* 0x0000000000007918 */ /* 0x000fe20000000000 */
[----:B-1----:R-:W1:Y:S01]  /*55b0*/  LDS R0, [UR4+0x14] ;  /* 0x00001404ff007984 */ /* 0x002e620008000800 */
[----:B------:R-:W-:Y:S01]  /*55c0*/  USHF.L.U32 UR8, UR8, UR6, URZ ;  /* 0x0000000608087299 */ /* 0x000fe200080006ff */
[----:B------:R-:W-:Y:S02]  /*55d0*/  UMOV UR5, 0x1 ;  /* 0x0000000100057882 */ /* 0x000fe40000000000 */
[----:B------:R-:W-:-:S03]  /*55e0*/  USHF.L.U32 UR5, UR5, UR6, URZ ;  /* 0x0000000605057299 */ /* 0x000fc600080006ff */
[----:B-1----:R-:W-:-:S04]  /*55f0*/  LOP3.LUT R0, R0, UR8, RZ, 0xc0, !PT ;  /* 0x0000000800007c12 */ /* 0x002fc8000f8ec0ff */
[----:B------:R-:W-:-:S13]  /*5600*/  ISETP.NE.AND P0, PT, R0, UR8, PT ;  /* 0x0000000800007c0c */ /* 0x000fda000bf05270 */
[----:B------:R-:W-:Y:S05]  /*5610*/  @P0 BRA `(.L_x_115) ;  /* 0x0000000000580947 */ /* 0x000fea0003800000 */
[----:B------:R-:W1:Y:S02]  /*5620*/  LDS R0, [UR4+0x18] ;  /* 0x00001804ff007984 */ /* 0x000e640008000800 */
[----:B-1----:R-:W-:-:S04]  /*5630*/  LOP3.LUT R0, R0, UR5, RZ, 0xc0, !PT ;  /* 0x0000000500007c12 */ /* 0x002fc8000f8ec0ff */
[----:B------:R-:W-:-:S13]  /*5640*/  ISETP.NE.AND P0, PT, R0, UR5, PT ;  /* 0x0000000500007c0c */ /* 0x000fda000bf05270 */
[----:B------:R-:W-:Y:S05]  /*5650*/  @P0 BRA `(.L_x_116) ;  /* 0x00000000003c0947 */ /* 0x000fea0003800000 */
[----:B------:R-:W1:Y:S01]  /*5660*/  S2R R2, SR_LANEID ;  /* 0x0000000000027919 */ /* 0x000e620000000000 */
[----:B------:R-:W-:Y:S01]  /*5670*/  ULOP3.LUT UR8, URZ, UR8, URZ, 0x33, !UPT ;  /* 0x00000008ff087292 */ /* 0x000fe2000f8e33ff */
[----:B------:R-:W-:Y:S02]  /*5680*/  VOTEU.ANY UR7, UPT, PT ;  /* 0x0000000000077886 */ /* 0x000fe400038e0100 */
[----:B------:R-:W-:-:S03]  /*5690*/  UFLO.U32 UR7, UR7 ;  /* 0x00000007000772bd */ /* 0x000fc600080e0000 */
[----:B------:R-:W-:-:S04]  /*56a0*/  IMAD.U32 R0, RZ, RZ, UR8 ;  /* 0x00000008ff007e24 */ /* 0x000fc8000f8e00ff */
[----:B------:R2:W3:Y:S02]  /*56b0*/  REDUX UR6, R0 ;  /* 0x00000000000673c4 */ /* 0x0004e40000000000 */
[----:B------:R1:W-:Y:S02]  /*56c0*/  UTCATOMSWS.AND URZ, UR8 ;  /* 0x0000000800ff79e3 */ /* 0x0003e40008000000 */
[----:B-1----:R-:W-:Y:S02]  /*56d0*/  ISETP.EQ.U32.AND P0, PT, R2, UR7, PT ;  /* 0x0000000702007c0c */ /* 0x002fe4000bf02070 */
[----:B--2---:R-:W-:Y:S02]  /*56e0*/  LOP3.LUT R0, RZ, UR5, RZ, 0x33, !PT ;  /* 0x00000005ff007c12 */ /* 0x004fe4000f8e33ff */
[----:B---3--:R-:W-:Y:S02]  /*56f0*/  MOV R2, UR6 ;  /* 0x0000000600027c02 */ /* 0x008fe40008000f00 */
[----:B------:R-:W1:Y:S07]  /*5700*/  REDUX UR5, R0 ;  /* 0x00000000000573c4 */ /* 0x000e6e0000000000 */
[----:B------:R2:W-:Y:S01]  /*5710*/  @P0 ATOMS.AND RZ, [UR4+0x14], R2 ;  /* 0x00001402ffff098c */ /* 0x0005e2000a800004 */
[----:B-1----:R-:W-:-:S05]  /*5720*/  IMAD.U32 R0, RZ, RZ, UR5 ;  /* 0x00000005ff007e24 */ /* 0x002fca000f8e00ff */
[----:B------:R2:W-:Y:S01]  /*5730*/  @P0 ATOMS.AND RZ, [UR4+0x18], R0 ;  /* 0x00001800ffff098c */ /* 0x0005e2000a800004 */
[----:B------:R-:W-:Y:S05]  /*5740*/  BRA `(.L_x_117) ;  /* 0x0000000000147947 */ /* 0x000fea0003800000 */
.L_x_116:
[----:B------:R-:W-:Y:S02]  /*5750*/  MOV R2, 0x5770 ;  /* 0x0000577000027802 */ /* 0x000fe40000000f00 */
[----:B----45:R-:W-:Y:S05]  /*5760*/  CALL.REL.NOINC `($__internal_0_$__cuda_sm10x_tcgen05_guardrail_trap_col_being_dealloced_not_returned_by_alloc) ;  /* 0x0000003c00bc7944 */ /* 0x030fea0003c00000 */
[----:B------:R-:W-:Y:S05]  /*5770*/  BRA `(.L_x_117) ;  /* 0x0000000000087947 */ /* 0x000fea0003800000 */
.L_x_115:
[----:B------:R-:W-:Y:S02]  /*5780*/  MOV R2, 0x57a0 ;  /* 0x000057a000027802 */ /* 0x000fe40000000f00 */
[----:B----45:R-:W-:Y:S05]  /*5790*/  CALL.REL.NOINC `($__internal_2_$__cuda_sm10x_tcgen05_guardrail_trap_unallocated_columns_being_dealloced) ;  /* 0x0000003c00c87944 */ /* 0x030fea0003c00000 */
.L_x_117:
[----:B------:R-:W-:Y:S01]  /*57a0*/  NOP ;  /* 0x0000000000007918 */ /* 0x000fe20000000000 */
[----:B------:R-:W-:Y:S05]  /*57b0*/  EXIT ;  /* 0x000000000000794d */ /* 0x000fea0003800000 */
.L_x_88:
[----:B------:R-:W-:-:S09]  /*57c0*/  UISETP.NE.OR UP0, UPT, UR11, 0x3, !UP4 ;  /* 0x000000030b00788c */ /* 0x000fd2000e705670 */
[----:B------:R-:W-:Y:S05]  /*57d0*/  BRA.U UP0, `(.L_x_118) ;  /* 0x0000000900e87547 */ /* 0x000fea000b800000 */
[----:B------:R-:W2:Y:S01]  /*57e0*/  LDCU UR25, c[0x0][0x370] ;  /* 0x00006e00ff1977ac */ /* 0x000ea20008000800 */
[----:B------:R-:W3:Y:S01]  /*57f0*/  LDC.64 R16, c[0x0][0x348] ;  /* 0x0000d200ff107b82 */ /* 0x000ee20000000a00 */
[----:B------:R-:W-:Y:S02]  /*5800*/  HFMA2 R13, -RZ, RZ, 0, 0 ;  /* 0x00000000ff0d7431 */ /* 0x000fe400000001ff */
[----:B------:R-:W-:Y:S01]  /*5810*/  IMAD.MOV.U32 R15, RZ, RZ, 0x1 ;  /* 0x00000001ff0f7424 */ /* 0x000fe200078e00ff */
[----:B------:R-:W2:Y:S01]  /*5820*/  LDCU.128 UR20, c[0x0][0xb10] ;  /* 0x00016200ff1477ac */ /* 0x000ea20008000c00 */
[----:B------:R-:W-:Y:S01]  /*5830*/  IMAD.MOV.U32 R14, RZ, RZ, RZ ;  /* 0x000000ffff0e7224 */ /* 0x000fe200078e00ff */
[----:B------:R-:W-:Y:S01]  /*5840*/  MOV R12, 0x1000 ;  /* 0x00001000000c7802 */ /* 0x000fe20000000f00 */
[----:B------:R-:W4:Y:S01]  /*5850*/  LDCU UR24, c[0x0][0x374] ;  /* 0x00006e80ff1877ac */ /* 0x000f220008000800 */
[----:B------:R-:W1:Y:S01]  /*5860*/  LDC.64 R2, c[0x0][0x888] ;  /* 0x00022200ff027b82 */ /* 0x000e620000000a00 */
[----:B------:R-:W4:Y:S01]  /*5870*/  LDCU UR13, c[0x0][0xb0c] ;  /* 0x00016180ff0d77ac */ /* 0x000f220008000800 */
[----:B------:R-:W4:Y:S06]  /*5880*/  LDCU UR18, c[0x0][0xb20] ;  /* 0x00016400ff1277ac */ /* 0x000f2c0008000800 */
[----:B------:R-:W1:Y:S01]  /*5890*/  LDC.64 R4, c[0x0][0x890] ;  /* 0x00022400ff047b82 */ /* 0x000e620000000a00 */
[----:B------:R-:W3:Y:S01]  /*58a0*/  LDCU UR4, c[0x0][0xb30] ;  /* 0x00016600ff0477ac */ /* 0x000ee20008000800 */
[----:B------:R-:W-:Y:S01]  /*58b0*/  UMOV UR19, 0x400 ;  /* 0x0000040000137882 */ /* 0x000fe20000000000 */
[----:B------:R-:W-:-:S02]  /*58c0*/  UISETP.GE.AND UP0, UPT, UR37, 0x1, UPT ;  /* 0x000000012500788c */ /* 0x000fc4000bf06270 */
[----:B------:R-:W-:Y:S02]  /*58d0*/  ULEA UR19, UR54, UR19, 0x18 ;  /* 0x0000001336137291 */ /* 0x000fe4000f8ec0ff */
[----:B------:R-:W-:Y:S02]  /*58e0*/  UP2UR UR5, UPR, URZ, 0x1 ;  /* 0x00000001ff057883 */ /* 0x000fe40008000000 */
[----:B--2---:R-:W-:Y:S02]  /*58f0*/  UIMAD.WIDE.U32 UR10, UR25, UR20, URZ ;  /* 0x00000014190a72a5 */ /* 0x004fe4000f8e00ff */
[----:B------:R-:W-:Y:S02]  /*5900*/  UIADD3 UR5, UPT, UPT, UR19, 0x240, URZ ;  /* 0x0000024013057890 */ /* 0x000fe4000fffe0ff */
[----:B----4-:R-:W-:Y:S02]  /*5910*/  UIMAD.WIDE.U32 UR8, UR24, UR23, URZ ;  /* 0x00000017180872a5 */ /* 0x010fe4000f8e00ff */
[----:B------:R-:W-:-:S02]  /*5920*/  UPLOP3.LUT UP3, UPT, UPT, UPT, UPT, 0x40, 0x4 ;  /* 0x000000000004789c */ /* 0x000fc40003f6e870 */
[----:B------:R-:W-:Y:S01]  /*5930*/  UISETP.NE.AND UP4, UPT, UR37, 0x1, UPT ;  /* 0x000000012500788c */ /* 0x000fe2000bf85270 */
[----:B------:R-:W2:Y:S01]  /*5940*/  LDCU.64 UR6, c[0x0][0xb28] ;  /* 0x00016500ff0677ac */ /* 0x000ea20008000a00 */
[----:B------:R-:W-:Y:S02]  /*5950*/  UISETP.NE.AND UP6, UPT, UR13, 0x1, UPT ;  /* 0x000000010d00788c */ /* 0x000fe4000bfc5270 */
[----:B------:R-:W-:Y:S02]  /*5960*/  UISETP.NE.AND UP5, UPT, UR22, 0x1, UPT ;  /* 0x000000011600788c */ /* 0x000fe4000bfa5270 */
[----:B------:R-:W-:Y:S02]  /*5970*/  UPRMT UR54, UR54, 0x654, UR5 ;  /* 0x0000065436367896 */ /* 0x000fe40008000005 */
[----:B------:R-:W-:Y:S02]  /*5980*/  USHF.R.U32.HI UR28, URZ, UR21, UR11 ;  /* 0x00000015ff1c7299 */ /* 0x000fe4000801160b */
[----:B------:R-:W-:-:S02]  /*5990*/  USHF.R.U32.HI UR27, URZ, UR18, UR9 ;  /* 0x00000012ff1b7299 */ /* 0x000fc40008011609 */
[----:B---3--:R-:W-:-:S11]  /*59a0*/  UISETP.NE.AND UP2, UPT, UR4, 0x1, UPT ;  /* 0x000000010400788c */ /* 0x008fd6000bf45270 */
.L_x_126:
[C---:B------:R-:W-:Y:S02]  /*59b0*/  LEA R7, R14.reuse, UR19, 0x3 ;  /* 0x000000130e077c11 */ /* 0x040fe4000f8e18ff */
[----:B------:R-:W-:Y:S02]  /*59c0*/  SHF.L.U32 R0, R13, 0x1f, RZ ;  /* 0x0000001f0d007819 */ /* 0x000fe400000006ff */
[----:B------:R-:W-:Y:S02]  /*59d0*/  LEA R8, R14, UR19, 0x4 ;  /* 0x000000130e087c11 */ /* 0x000fe4000f8e20ff */
[----:B---3--:R-:W3:Y:S02]  /*59e0*/  SYNCS.PHASECHK.TRANS64.TRYWAIT P0, [R7+URZ+0x260], R0 ;  /* 0x00026000070075a7 */ /* 0x008ee400080011ff */
[----:B---3--:R-:W-:Y:S05]  /*59f0*/  @!P0 BRA `(.L_x_119) ;  /* 0x0000003800948947 */ /* 0x008fea0003800000 */
.L_x_240:
[----:B------:R-:W4:Y:S01]  /*5a00*/  LDS.128 R8, [R8+0x2f0] ;  /* 0x0002f00008087984 */ /* 0x000f220000000c00 */
[----:B------:R-:W-:Y:S01]  /*5a10*/  UISETP.GE.AND UP0, UPT, UR37, 0x1, UPT ;  /* 0x000000012500788c */ /* 0x000fe2000bf06270 */
[----:B------:R-:W-:Y:S01]  /*5a20*/  @!PT LDS RZ, [RZ] ;  /* 0x00000000fffff984 */ /* 0x000fe20000000800 */
[----:B------:R-:W-:Y:S01]  /*5a30*/  @!PT LDS RZ, [RZ] ;  /* 0x00000000fffff984 */ /* 0x000fe20000000800 */
[----:B------:R-:W-:Y:S01]  /*5a40*/  @!PT LDS RZ, [RZ] ;  /* 0x00000000fffff984 */ /* 0x000fe20000000800 */
[----:B------:R-:W-:Y:S01]  /*5a50*/  @!PT LDS RZ, [RZ] ;  /* 0x00000000fffff984 */ /* 0x000fe20000000800 */
[----:B------:R1:W-:Y:S06]  /*5a60*/  MEMBAR.ALL.CTA ;  /* 0x0000000000007992 */ /* 0x0003ec0000008000 */
[----:B-1----:R-:W1:Y:S01]  /*5a70*/  FENCE.VIEW.ASYNC.S ;  /* 0x00000000000073c6 */ /* 0x002e620000000000 */
[----:B----4-:R-:W-:Y:S11]  /*5a80*/  LOP3.LUT P0, RZ, R10, 0x1, RZ, 0xc0, !PT ;  /* 0x000000010aff7812 */ /* 0x010ff6000780c0ff */
[----:B------:R-:W-:Y:S02]  /*5a90*/  @!UPT UIADD3 URZ, UPT, UPT, URZ, URZ, URZ ;  /* 0x000000fffffff290 */ /* 0x000fe4000fffe0ff */
[----:B-1----:R-:W-:Y:S01]  /*5aa0*/  VOTEU.ANY UP1, P0 ;  /* 0x0000000000ff7886 */ /* 0x002fe20000020100 */
[----:B------:R-:W-:Y:S11]  /*5ab0*/  PLOP3.LUT P0, PT, PT, PT, UP1, 0x80, 0x8 ;  /* 0x000000000008781c */ /* 0x000ff60003f0f018 */
[----:B------:R-:W-:Y:S02]  /*5ac0*/  @!UPT UIADD3 URZ, UPT, UPT, URZ, URZ, URZ ;  /* 0x000000fffffff290 */ /* 0x000fe4000fffe0ff */
[----:B---3--:R-:W-:Y:S02]  /*5ad0*/  @P0 SHF.R.U32.HI R0, RZ, 0x10, R9 ;  /* 0x00000010ff000819 */ /* 0x008fe40000011609 */
[----:B------:R-:W-:Y:S02]  /*5ae0*/  @P0 MOV R6, R8 ;  /* 0x0000000800060202 */ /* 0x000fe40000000f00 */
[----:B------:R-:W-:Y:S01]  /*5af0*/  @P0 R2UR UR4, R0 ;  /* 0x00000000000402ca */ /* 0x000fe200000e0000 */
[----:B------:R-:W-:Y:S01]  /*5b00*/  VIADD R0, R7, 0x270 ;  /* 0x0000027007007836 */ /* 0x000fe20000000000 */
[----:B------:R-:W-:Y:S02]  /*5b10*/  @P0 LOP3.LUT R8, R9, 0xffff, RZ, 0xc0, !PT ;  /* 0x0000ffff09080812 */ /* 0x000fe400078ec0ff */
[----:B------:R-:W-:Y:S02]  /*5b20*/  @P0 R2UR UR8, R6 ;  /* 0x00000000060802ca */ /* 0x000fe400000e0000 */
[----:B------:R-:W-:Y:S02]  /*5b30*/  PRMT R0, RZ, 0x654, R0 ;  /* 0x00000654ff007816 */ /* 0x000fe40000000000 */
[----:B------:R-:W-:Y:S02]  /*5b40*/  @P0 R2UR UR5, R8 ;  /* 0x00000000080502ca */ /* 0x000fe400000e0000 */
[----:B------:R1:W-:Y:S03]  /*5b50*/  SYNCS.ARRIVE.TRANS64.RED.A1T0 RZ, [R0+URZ], RZ ;  /* 0x000000ff00ff79a7 */ /* 0x0003e600081004ff */
[----:B------:R-:W-:Y:S04]  /*5b60*/  @UP1 UMOV UR29, UR4 ;  /* 0x00000004001d1c82 */ /* 0x000fe80008000000 */
[----:B------:R-:W-:Y:S04]  /*5b70*/  @UP1 UMOV UR15, UR8 ;  /* 0x00000008000f1c82 */ /* 0x000fe80008000000 */
[----:B------:R-:W-:Y:S01]  /*5b80*/  @UP1 UMOV UR14, UR5 ;  /* 0x00000005000e1c82 */ /* 0x000fe20008000000 */
[----:B------:R-:W-:Y:S05]  /*5b90*/  BRA.U !UP0, `(.L_x_120) ;  /* 0x0000000108947547 */ /* 0x000fea000b800000 */
[----:B------:R-:W-:Y:S02]  /*5ba0*/  UIMAD.WIDE.U32 UR30, UR14, UR23, URZ ;  /* 0x000000170e1e72a5 */ /* 0x000fe4000f8e00ff */
[----:B------:R-:W-:Y:S02]  /*5bb0*/  UIMAD.WIDE.U32 UR40, UR15, UR20, URZ ;  /* 0x000000140f2872a5 */ /* 0x000fe4000f8e00ff */
[----:B------:R-:W-:Y:S02]  /*5bc0*/  USEL UR4, UR24, UR27, !UP5 ;  /* 0x0000001b18047287 */ /* 0x000fe4000e800000 */
[----:B------:R-:W-:Y:S02]  /*5bd0*/  USHF.R.U32.HI UR32, URZ, UR18, UR31 ;  /* 0x00000012ff207299 */ /* 0x000fe4000801161f */
[----:B--2---:R-:W-:Y:S02]  /*5be0*/  UIMAD.WIDE.U32 UR38, UR4, UR6, URZ ;  /* 0x00000006042672a5 */ /* 0x004fe4000f8e00ff */
[----:B------:R-:W-:Y:S02]  /*5bf0*/  USEL UR9, UR25, UR28, !UP6 ;  /* 0x0000001c19097287 */ /* 0x000fe4000f000000 */
[----:B------:R-:W-:Y:S02]  /*5c00*/  USEL UR8, UR14, UR32, !UP5 ;  /* 0x000000200e087287 */ /* 0x000fe4000e800000 */
[----:B------:R-:W-:Y:S02]  /*5c10*/  UIMAD.WIDE.U32 UR34, UR9, UR6, URZ ;  /* 0x00000006092272a5 */ /* 0x000fe4000f8e00ff */
[----:B------:R-:W-:Y:S02]  /*5c20*/  UIMAD.WIDE.U32 UR16, UR8, UR6, URZ ;  /* 0x00000006081072a5 */ /* 0x000fe4000f8e00ff */
[----:B------:R-:W-:Y:S02]  /*5c30*/  @UP4 USHF.R.U32.HI UR9, URZ, UR7, UR35 ;  /* 0x00000007ff094299 */ /* 0x000fe40008011623 */
[----:B------:R-:W-:Y:S02]  /*5c40*/  USHF.R.U32.HI UR17, URZ, UR7, UR17 ;  /* 0x00000007ff117299 */ /* 0x000fe40008011611 */
[----:B------:R-:W-:Y:S02]  /*5c50*/  UIMAD UR10, UR37, UR9, URZ ;  /* 0x00000009250a72a4 */ /* 0x000fe4000f8e02ff */
[----:B------:R-:W-:Y:S01]  /*5c60*/  USEL UR17, UR8, UR17, !UP4 ;  /* 0x0000001108117287 */ /* 0x000fe2000e000000 */
[----:B------:R-:W-:Y:S02]  /*5c70*/  UMOV UR31, UR41 ;  /* 0x00000029001f7c82 */ /* 0x000fe40008000000 */
[----:B------:R-:W-:Y:S02]  /*5c80*/  USHF.R.U32.HI UR30, URZ, UR21, UR31 ;  /* 0x00000015ff1e7299 */ /* 0x000fe4000801161f */
[----:B------:R-:W-:Y:S02]  /*5c90*/  UIADD3 UR16, UPT, UPT, -UR17, URZ, URZ ;  /* 0x000000ff11107290 */ /* 0x000fe4000fffe1ff */
[----:B------:R-:W-:Y:S02]  /*5ca0*/  USEL UR5, UR15, UR30, !UP6 ;  /* 0x0000001e0f057287 */ /* 0x000fe4000f000000 */
[----:B------:R-:W-:Y:S01]  /*5cb0*/  UIMAD UR16, UR37, UR16, UR8 ;  /* 0x00000010251072a4 */ /* 0x000fe2000f8e0208 */
[----:B------:R-:W-:Y:S02]  /*5cc0*/  UMOV UR31, UR39 ;  /* 0x00000027001f7c82 */ /* 0x000fe40008000000 */
[----:B------:R-:W-:Y:S04]  /*5cd0*/  @UP4 USHF.R.U32.HI UR4, URZ, UR7, UR31 ;  /* 0x00000007ff044299 */ /* 0x000fe8000801161f */
[----:B------:R-:W-:Y:S04]  /*5ce0*/  UIMAD UR4, UR37, UR4, URZ ;  /* 0x00000004250472a4 */ /* 0x000fe8000f8e02ff */
[----:B------:R-:W-:Y:S04]  /*5cf0*/  UISETP.GE.AND UP0, UPT, UR8, UR4, UPT ;  /* 0x000000040800728c */ /* 0x000fe8000bf06270 */
[----:B------:R-:W-:Y:S02]  /*5d00*/  UISETP.GE.OR UP0, UPT, UR5, UR10, UP0 ;  /* 0x0000000a0500728c */ /* 0x000fe40008706670 */
[----:B------:R-:W-:Y:S09]  /*5d10*/  UIMAD.WIDE.U32 UR10, UR5, UR6, URZ ;  /* 0x00000006050a72a5 */ /* 0x000ff2000f8e00ff */
[----:B------:R-:W-:Y:S04]  /*5d20*/  @!UP0 USHF.R.U32.HI UR4, URZ, UR7, UR11 ;  /* 0x00000007ff048299 */ /* 0x000fe8000801160b */
[----:B------:R-:W-:Y:S04]  /*5d30*/  @!UP0 USEL UR4, UR5, UR4, !UP4 ;  /* 0x0000000405048287 */ /* 0x000fe8000e000000 */
[----:B------:R-:W-:Y:S02]  /*5d40*/  @!UP0 UIMAD UR12, UR9, UR16, UR4 ;  /* 0x00000010090c82a4 */ /* 0x000fe4000f8e0204 */
[----:B------:R-:W-:Y:S02]  /*5d50*/  @!UP0 UIADD3 UR16, UPT, UPT, UR17, -UR4, URZ ;  /* 0x8000000411108290 */ /* 0x000fe4000fffe0ff */
[----:B------:R-:W-:Y:S02]  /*5d60*/  UIADD3 UR9, UPT, UPT, -UR5, URZ, URZ ;  /* 0x000000ff05097290 */ /* 0x000fe4000fffe1ff */
[----:B------:R-:W-:Y:S02]  /*5d70*/  UIADD3 UR4, UPT, UPT, -UR8, URZ, URZ ;  /* 0x000000ff08047290 */ /* 0x000fe4000fffe1ff */
[----:B------:R-:W-:Y:S02]  /*5d80*/  @!UP0 UIMAD UR8, UR16, UR37, UR5 ;  /* 0x00000025100882a4 */ /* 0x000fe4000f8e0205 */
[----:B------:R-:W-:Y:S02]  /*5d90*/  UIMAD UR15, UR13, UR9, UR15 ;  /* 0x000000090d0f72a4 */ /* 0x000fe4000f8e020f */
[----:B------:R-:W-:Y:S01]  /*5da0*/  UIMAD UR14, UR22, UR4, UR14 ;  /* 0x00000004160e72a4 */ /* 0x000fe2000f8e020e */
[----:B------:R-:W-:Y:S02]  /*5db0*/  @!UP0 UMOV UR5, UR12 ;  /* 0x0000000c00058c82 */ /* 0x000fe40008000000 */
[----:B------:R-:W-:Y:S02]  /*5dc0*/  UIMAD UR15, UR5, UR13, UR15 ;  /* 0x0000000d050f72a4 */ /* 0x000fe4000f8e020f */
[----:B------:R-:W-:Y:S11]  /*5dd0*/  UIMAD UR14, UR8, UR22, UR14 ;  /* 0x00000016080e72a4 */ /* 0x000ff6000f8e020e */
[----:B------:R-:W-:Y:S01]  /*5de0*/  @!UPT UIADD3 URZ, UPT, UPT, URZ, URZ, URZ ;  /* 0x000000fffffff290 */ /* 0x000fe2000fffe0ff */
.L_x_120:
[----:B------:R-:W3:Y:S01]  /*5df0*/  @!UP2 LDCU.128 UR8, c[0x0][0xb10] ;  /* 0x00016200ff08a7ac */ /* 0x000ee20008000c00 */
[C---:B------:R-:W-:Y:S02]  /*5e00*/  ISETP.NE.U32.AND P1, PT, R4.reuse, RZ, PT ;  /* 0x000000ff0400720c */ /* 0x040fe40003f25070 */
[----:B------:R-:W-:Y:S02]  /*5e10*/  ISETP.NE.U32.AND P0, PT, R4, RZ, PT ;  /* 0x000000ff0400720c */ /* 0x000fe40003f05070 */
[C---:B------:R-:W-:Y:S02]  /*5e20*/  ISETP.NE.AND.EX P1, PT, R5.reuse, RZ, PT, P1 ;  /* 0x000000ff0500720c */ /* 0x040fe40003f25310 */
[----:B------:R-:W-:Y:S01]  /*5e30*/  ISETP.NE.AND.EX P0, PT, R5, RZ, PT, P0 ;  /* 0x000000ff0500720c */ /* 0x000fe20003f05300 */
[----:B------:R-:W4:Y:S01]  /*5e40*/  @!UP2 LDCU UR5, c[0x0][0xb0c] ;  /* 0x00016180ff05a7ac */ /* 0x000f220008000800 */
[----:B------:R-:W-:Y:S01]  /*5e50*/  SHF.L.U32 R6, R15, 0x1f, RZ ;  /* 0x0000001f0f067819 */ /* 0x000fe200000006ff */
[----:B---3--:R-:W-:Y:S04]  /*5e60*/  UIMAD.WIDE.U32 UR16, UR15, UR8, URZ ;  /* 0x000000080f1072a5 */ /* 0x008fe8000f8e00ff */
[----:B------:R-:W-:Y:S02]  /*5e70*/  @!UP2 USHF.R.U32.HI UR4, URZ, UR9, UR17 ;  /* 0x00000009ff04a299 */ /* 0x000fe40008011611 */
[----:B------:R-:W-:Y:S02]  /*5e80*/  UIMAD.WIDE.U32 UR16, UR14, UR11, URZ ;  /* 0x0000000b0e1072a5 */ /* 0x000fe4000f8e00ff */
[----:B----4-:R-:W-:Y:S04]  /*5e90*/  @!UP2 UISETP.NE.AND UP0, UPT, UR5, 0x1, UPT ;  /* 0x000000010500a88c */ /* 0x010fe8000bf05270 */
[----:B------:R-:W-:Y:S02]  /*5ea0*/  @!UP2 USEL UR8, UR15, UR4, !UP0 ;  /* 0x000000040f08a287 */ /* 0x000fe4000c000000 */
[----:B------:R-:W-:Y:S01]  /*5eb0*/  @!UP2 UISETP.NE.AND UP0, UPT, UR10, 0x1, UPT ;  /* 0x000000010a00a88c */ /* 0x000fe2000bf05270 */
[----:B------:R-:W3:Y:S02]  /*5ec0*/  @!UP2 LDCU UR4, c[0x0][0xb20] ;  /* 0x00016400ff04a7ac */ /* 0x000ee40008000800 */
[----:B---3--:R-:W-:Y:S04]  /*5ed0*/  @!UP2 USHF.R.U32.HI UR4, URZ, UR4, UR17 ;  /* 0x00000004ff04a299 */ /* 0x008fe80008011611 */
[----:B------:R-:W-:Y:S04]  /*5ee0*/  @!UP2 USEL UR9, UR14, UR4, !UP0 ;  /* 0x000000040e09a287 */ /* 0x000fe8000c000000 */
[----:B------:R-:W-:Y:S02]  /*5ef0*/  @!UP2 UIADD3 UR4, UPT, UPT, -UR8, UR9, URZ ;  /* 0x000000090804a290 */ /* 0x000fe4000fffe1ff */
[----:B------:R-:W-:Y:S02]  /*5f00*/  @!UP2 UIADD3 UR8, UPT, UPT, UR8, -UR9, URZ ;  /* 0x800000090808a290 */ /* 0x000fe4000fffe0ff */
[----:B------:R-:W-:Y:S02]  /*5f10*/  @!UP2 UIMAD UR15, UR4, UR5, UR15 ;  /* 0x00000005040fa2a4 */ /* 0x000fe4000f8e020f */
[----:B------:R-:W-:Y:S01]  /*5f20*/  @!UP2 UIMAD UR14, UR8, UR10, UR14 ;  /* 0x0000000a080ea2a4 */ /* 0x000fe2000f8e020e */
[----:B------:R-:W-:Y:S11]  /*5f30*/  BRA.U UP3, `(.L_x_121) ;  /* 0x0000000103107547 */ /* 0x000ff6000b800000 */
[----:B------:R-:W-:Y:S04]  /*5f40*/  MOV R7, UR26 ;  /* 0x0000001a00077c02 */ /* 0x000fe80008000f00 */
[----:B------:R-:W-:Y:S04]  /*5f50*/  SHF.L.U32 R7, R7, 0x1f, RZ ;  /* 0x0000001f07077819 */ /* 0x000fe800000006ff */
[----:B------:R-:W3:Y:S02]  /*5f60*/  SYNCS.PHASECHK.TRANS64.TRYWAIT P2, [UR19+0x258], R7 ;  /* 0x00025807ff0075a7 */ /* 0x000ee40008041113 */
[----:B---3--:R-:W-:Y:S05]  /*5f70*/  @!P2 BRA `(.L_x_122) ;  /* 0x000000340048a947 */ /* 0x008fea0003800000 */
.L_x_121:
[----:B------:R-:W-:Y:S05]  /*5f80*/  @!P1 BRA `(.L_x_123) ;  /* 0x00000000002c9947 */ /* 0x000fea0003800000 */
[----:B------:R-:W-:Y:S01]  /*5f90*/  ISETP.NE.U32.AND P1, PT, R2, RZ, PT ;  /* 0x000000ff0200720c */ /* 0x000fe20003f25070 */
[----:B------:R-:W-:Y:S03]  /*5fa0*/  IMAD.MOV.U32 R80, RZ, RZ, 0x1 ;  /* 0x00000001ff507424 */ /* 0x000fe600078e00ff */
[----:B------:R-:W-:Y:S11]  /*5fb0*/  ISETP.NE.AND.EX P1, PT, R3, RZ, PT, P1 ;  /* 0x000000ff0300720c */ /* 0x000ff60003f25310 */
[----:B------:R-:W-:Y:S02]  /*5fc0*/  @!UPT UIADD3 URZ, UPT, UPT, URZ, URZ, URZ ;  /* 0x000000fffffff290 */ /* 0x000fe4000fffe0ff */
[----:B------:R-:W3:Y:S01]  /*5fd0*/  @P1 LDC.64 R8, c[0x0][0x888] ;  /* 0x00022200ff081b82 */ /* 0x000ee20000000a00 */
[----:B-1----:R-:W-:Y:S04]  /*5fe0*/  @P1 IMAD R0, R4, UR36, RZ ;  /* 0x0000002404001c24 */ /* 0x002fe8000f8e02ff */
[----:B---3--:R-:W-:Y:S04]  /*5ff0*/  @P1 IMAD.WIDE R8, R0, 0x4, R8 ;  /* 0x0000000400081825 */ /* 0x008fe800078e0208 */
[----:B------:R-:W-:Y:S01]  /*6000*/  HFMA2 R0, -RZ, RZ, 0, 5.9604644775390625e-08 ;  /* 0x00000001ff007431 */ /* 0x000fe200000001ff */
[----:B-----5:R3:W5:Y:S04]  /*6010*/  @P1 LDG.E R39, desc[UR52][R8.64] ;  /* 0x0000003408271981 */ /* 0x020768000c1e1900 */
[----:B------:R-:W-:Y:S01]  /*6020*/  @!P1 PRMT R80, R0, 0x7610, R80 ;  /* 0x0000761000509816 */ /* 0x000fe20000000050 */
[----:B---3--:R-:W4:Y:S06]  /*6030*/  @!P1 LDC R39, c[0x0][0x880] ;  /* 0x00022000ff279b82 */ /* 0x008f2c0000000800 */
.L_x_123:
[----:B----45:R-:W-:Y:S01]  /*6040*/  @!P0 FSETP.EQ.AND P1, PT, R39, RZ, PT ;  /* 0x000000ff2700820b */ /* 0x030fe20003f22000 */
[----:B------:R-:W-:Y:S01]  /*6050*/  @!UPT UIADD3 URZ, UPT, UPT, URZ, URZ, URZ ;  /* 0x000000fffffff290 */ /* 0x000fe2000fffe0ff */
[----:B------:R-:W-:Y:S11]  /*6060*/  @!P0 BRA `(.L_x_124) ;  /* 0x0000000000188947 */ /* 0x000ff60003800000 */
[----:B------:R-:W-:Y:S02]  /*6070*/  LOP3.LUT P0, RZ, R80, 0xff, RZ, 0xc0, !PT ;  /* 0x000000ff50ff7812 */ /* 0x000fe4000780c0ff */
[----:B------:R-:W-:Y:S04]  /*6080*/  ISETP.NE.U32.AND P1, PT, R2, RZ, PT ;  /* 0x000000ff0200720c */ /* 0x000fe80003f25070 */
[----:B------:R-:W-:Y:S04]  /*6090*/  ISETP.NE.AND.EX P1, PT, R3, RZ, PT, P1 ;  /* 0x000000ff0300720c */ /* 0x000fe80003f25310 */
[----:B------:R-:W-:Y:S03]  /*60a0*/  PLOP3.LUT P1, PT, P1, PT, PT, 0x8, 0x80 ;  /* 0x000000000080781c */ /* 0x000fe60000f2e170 */
[----:B------:R-:W-:Y:S11]  /*60b0*/  @P0 FSETP.EQ.AND P1, PT, R39, RZ, PT ;  /* 0x000000ff2700020b */ /* 0x000ff60003f22000 */
[----:B------:R-:W-:Y:S02]  /*60c0*/  @!UPT UIADD3 URZ, UPT, UPT, URZ, URZ, URZ ;  /* 0x000000fffffff290 */ /* 0x000fe4000fffe0ff */
.L_x_124:
[----:B------:R-:W3:Y:S01]  /*60d0*/  SYNCS.PHASECHK.TRANS64.TRYWAIT P0, [UR19+0x248], R6 ;  /* 0x00024806ff0075a7 */ /* 0x000ee20008001113 */
[----:B------:R-:W-:Y:S02]  /*60e0*/  ELECT P2, URZ, PT ;  /* 0x0000000000ff782f */ /* 0x000fe40003840000 */
[----:B------:R-:W-:Y:S01]  /*60f0*/  IADD3 R14, PT, PT, R14, 0x1, RZ ;  /* 0x000000010e0e7810 */ /* 0x000fe20007ffe0ff */
[----:B---3--:R-:W-:Y:S10]  /*6100*/  @!P0 BRA `(.L_x_125) ;  /* 0x0000003000fc8947 */ /* 0x008ff40003800000 */
.L_x_243:
[----:B------:R-:W-:Y:S01]  /*6110*/  PLOP3.LUT P1, PT, P1, P2, PT, 0xf2, 0x2f ;  /* 0x00000000002f781c */ /* 0x000fe20000f25e72 */
[----:B------:R-:W-:Y:S01]  /*6120*/  UMOV UR16, 0x0 ;  /* 0x0000000000107882 */ /* 0x000fe20000000000 */
[----:B------:R-:W-:Y:S01]  /*6130*/  UMOV UR17, 0x10000000 ;  /* 0x1000000000117882 */ /* 0x000fe20000000000 */
[----:B------:R-:W-:Y:S01]  /*6140*/  UMOV UR12, UR36 ;  /* 0x00000024000c7c82 */ /* 0x000fe20008000000 */
[----:B------:R-:W-:Y:S01]  /*6150*/  LOP3.LUT R15, R15, 0x1, RZ, 0x3c, !PT ;  /* 0x000000010f0f7812 */ /* 0x000fe200078e3cff */
[----:B------:R-:W-:Y:S01]  /*6160*/  UPLOP3.LUT UP3, UPT, UPT, UPT, UPT, 0x80, 0x8 ;  /* 0x000000000008789c */ /* 0x000fe20003f6f070 */
[----:B------:R-:W-:Y:S07]  /*6170*/  UMOV UR36, UR29 ;  /* 0x0000001d00247c82 */ /* 0x000fee0008000000 */
[----:B-1----:R-:W-:Y:S01]  /*6180*/  @!P1 IADD3 R6, P0, PT, R16, 0x580, RZ ;  /* 0x0000058010069810 */ /* 0x002fe20007f1e0ff */
[----:B------:R-:W-:Y:S03]  /*6190*/  VOTEU.ALL UP0, P1 ;  /* 0x0000000000ff7886 */ /* 0x000fe60000800000 */
[----:B------:R-:W-:Y:S01]  /*61a0*/  @!P1 R2UR UR5, R6 ;  /* 0x00000000060592ca */ /* 0x000fe200000e0000 */
[----:B------:R-:W-:Y:S01]  /*61b0*/  @!P1 IMAD.X R0, RZ, RZ, R17, P0 ;  /* 0x000000ffff009224 */ /* 0x000fe200000e0611 */
[----:B------:R-:W-:Y:S01]  /*61c0*/  @!UP0 USHF.L.U32 UR10, UR51, 0x6, URZ ;  /* 0x00000006330a8899 */ /* 0x000fe200080006ff */
[----:B------:R-:W-:Y:S01]  /*61d0*/  ISETP.NE.AND P0, PT, R14, 0x2, PT ;  /* 0x000000020e00780c */ /* 0x000fe20003f05270 */
[----:B------:R-:W-:Y:S02]  /*61e0*/  @!UP0 USHF.L.U32 UR11, UR50, 0x6, URZ ;  /* 0x00000006320b8899 */ /* 0x000fe400080006ff */
[----:B------:R-:W-:Y:S01]  /*61f0*/  @!P1 R2UR UR4, R0 ;  /* 0x00000000000492ca */ /* 0x000fe200000e0000 */
[----:B------:R-:W-:Y:S01]  /*6200*/  @!UP0 UIADD3 UR8, UPT, UPT, UR19, 0x400, URZ ;  /* 0x0000040013088890 */ /* 0x000fe2000fffe0ff */
[----:B------:R-:W-:Y:S01]  /*6210*/  SEL R0, RZ, 0x1, P0 ;  /* 0x00000001ff007807 */ /* 0x000fe20000000000 */
[----:B------:R-:W-:Y:S01]  /*6220*/  @!UP0 UIADD3 UR9, UPT, UPT, UR19, 0x240, URZ ;  /* 0x0000024013098890 */ /* 0x000fe2000fffe0ff */
[----:B------:R-:W-:Y:S01]  /*6230*/  SEL R14, R14, RZ, P0 ;  /* 0x000000ff0e0e7207 */ /* 0x000fe20000000000 */
[----:B------:R-:W-:Y:S01]  /*6240*/  VOTEU.ALL UP0, P1 ;  /* 0x0000000000ff7886 */ /* 0x000fe20000800000 */
[----:B------:R-:W-:Y:S01]  /*6250*/  LOP3.LUT R13, R13, R0, RZ, 0x3c, !PT ;  /* 0x000000000d0d7212 */ /* 0x000fe200078e3cff */
[----:B------:R-:W-:Y:S01]  /*6260*/  IMAD.U32 R6, RZ, RZ, UR5 ;  /* 0x00000005ff067e24 */ /* 0x000fe2000f8e00ff */
[----:B------:R-:W-:Y:S02]  /*6270*/  UIADD3 UR51, UPT, UPT, UR14, UR48, URZ ;  /* 0x000000300e337290 */ /* 0x000fe4000fffe0ff */
[----:B------:R-:W-:Y:S03]  /*6280*/  UIADD3 UR50, UPT, UPT, UR15, UR49, URZ ;  /* 0x000000310f327290 */ /* 0x000fe6000fffe0ff */
[----:B------:R-:W-:Y:S01]  /*6290*/  IMAD.U32 R7, RZ, RZ, UR4 ;  /* 0x00000004ff077e24 */ /* 0x000fe2000f8e00ff */
[----:B------:R-:W-:Y:S04]  /*62a0*/  @!P1 R2UR UR4, R6 ;  /* 0x00000000060492ca */ /* 0x000fe800000e0000 */
[----:B------:R-:W-:Y:S11]  /*62b0*/  @!P1 R2UR UR5, R7 ;  /* 0x00000000070592ca */ /* 0x000ff600000e0000 */
[----:B------:R-:W-:Y:S02]  /*62c0*/  @!UPT UIADD3 URZ, UPT, UPT, URZ, URZ, URZ ;  /* 0x000000fffffff290 */ /* 0x000fe4000fffe0ff */
[----:B------:R3:W-:Y:S01]  /*62d0*/  @!UP0 UTMALDG.3D [UR8], [UR4], desc[UR16] ;  /* 0x00001008040085b4 */ /* 0x0007e20008011000 */
[----:B------:R3:W-:Y:S01]  /*62e0*/  @!P1 SYNCS.ARRIVE.TRANS64.RED.A0TR RZ, [UR19+0x240], R12 ;  /* 0x0002400cffff99a7 */ /* 0x0007e20008300413 */
[----:B------:R-:W-:Y:S01]  /*62f0*/  SYNCS.ARRIVE.TRANS64.RED.A1T0 RZ, [UR54], RZ ;  /* 0x000000ffffff79a7 */ /* 0x000fe20008100436 */
[----:B------:R-:W-:Y:S05]  /*6300*/  BRA.U UP1, `(.L_x_126) ;  /* 0xfffffff501a87547 */ /* 0x000fea000b83ffff */
[----:B------:R-:W-:Y:S07]  /*6310*/  MOV R0, UR19 ;  /* 0x0000001300007c02 */ /* 0x000fee0008000f00 */
.L_x_127:
[----:B-1----:R-:W-:-:S04]  /*6320*/  SHF.L.U32 R2, R15, 0x1f, RZ ;  /* 0x0000001f0f027819 */ /* 0x002fc800000006ff */
[----:B------:R1:W4:Y:S03]  /*6330*/  SYNCS.PHASECHK.TRANS64.TRYWAIT P0, [R0+URZ+0x248], R2 ;  /* 0x00024802000075a7 */ /* 0x00032600080011ff */
[----:B----4-:R-:W-:Y:S05]  /*6340*/  @!P0 NANOSLEEP.SYNCS 0x989680 ;  /* 0x009896800000895d */ /* 0x010fea0003900000 */
[----:B------:R-:W4:Y:S02]  /*6350*/  @!P0 SYNCS.PHASECHK.TRANS64 P0, [R0+URZ+0x248], R2 ;  /* 0x00024802000085a7 */ /* 0x000f2400080010ff */
[----:B--234-:R-:W-:Y:S05]  /*6360*/  @P0 EXIT ;  /* 0x000000000000094d */ /* 0x01cfea0003800000 */
[----:B------:R-:W-:Y:S05]  /*6370*/  BRA `(.L_x_127) ;  /* 0xfffffffc00e87947 */ /* 0x000fea000383ffff */
.L_x_118:
[----:B------:R-:W-:-:S06]  /*6380*/  UISETP.GE.AND UP0, UPT, UR11, 0x4, UPT ;  /* 0x000000040b00788c */ /* 0x000fcc000bf06270 */
[----:B------:R-:W-:-:S13]  /*6390*/  PLOP3.LUT P0, PT, PT, PT, UP0, 0x80, 0x8 ;  /* 0x000000000008781c */ /* 0x000fda0003f0f008 */
[----:B-1----:R-:W-:Y:S05]  /*63a0*/  @!P0 EXIT ;  /* 0x000000000000894d */ /* 0x002fea0003800000 */
[----:B------:R-:W-:Y:S01]  /*63b0*/  BAR.SYNC.DEFER_BLOCKING 0x6, 0xa0 ;  /* 0x0182800000007b1d */ /* 0x000fe20000010000 */
[----:B------:R-:W-:Y:S01]  /*63c0*/  IMAD.SHL.U32 R4, R69, 0x40, RZ ;  /* 0x0000004045047824 */ /* 0x000fe200078e00ff */
[----:B------:R-:W-:Y:S01]  /*63d0*/  SHF.R.U32.HI R5, RZ, 0x1, R69 ;  /* 0x00000001ff057819 */ /* 0x000fe20000011645 */
[----:B------:R-:W-:Y:S01]  /*63e0*/  IMAD.SHL.U32 R3, R81, 0x800, RZ ;  /* 0x0000080051037824 */ /* 0x000fe200078e00ff */
[----:B------:R-:W-:Y:S01]  /*63f0*/  CS2R R84, SRZ ;  /* 0x0000000000547805 */ /* 0x000fe2000001ff00 */
[C---:B------:R-:W-:Y:S01]  /*6400*/  IMAD.U32 R37, R69.reuse, 0x10000, RZ ;  /* 0x0001000045257824 */ /* 0x040fe200078e00ff */
[----:B------:R-:W-:Y:S01]  /*6410*/  UMOV UR57, 0x400 ;  /* 0x0000040000397882 */ /* 0x000fe20000000000 */
[C---:B------:R-:W-:Y:S01]  /*6420*/  LOP3.LUT R2, R4.reuse, 0x180, RZ, 0xc0, !PT ;  /* 0x0000018004027812 */ /* 0x040fe200078ec0ff */
[----:B------:R-:W-:Y:S01]  /*6430*/  ULEA UR57, UR54, UR57, 0x18 ;  /* 0x0000003936397291 */ /* 0x000fe2000f8ec0ff */
[----:B------:R-:W-:Y:S01]  /*6440*/  LOP3.LUT R4, R4, 0x640, RZ, 0xc0, !PT ;  /* 0x0000064004047812 */ /* 0x000fe200078ec0ff */
[----:B------:R-:W1:Y:S01]  /*6450*/  LDC.64 R70, c[0x0][0x888] ;  /* 0x00022200ff467b82 */ /* 0x000e620000000a00 */
[----:B------:R-:W-:Y:S01]  /*6460*/  LOP3.LUT R5, R2, 0x20, R5, 0xf8, !PT ;  /* 0x0000002002057812 */ /* 0x000fe200078ef805 */
[----:B------:R-:W-:Y:S01]  /*6470*/  IMAD.SHL.U32 R2, R69, 0x8, RZ ;  /* 0x0000000845027824 */ /* 0x000fe200078e00ff */
[----:B------:R-:W-:Y:S01]  /*6480*/  LOP3.LUT R3, R4, 0x800, R3, 0xf8, !PT ;  /* 0x0000080004037812 */ /* 0x000fe200078ef803 */
[----:B------:R-:W-:Y:S01]  /*6490*/  UIADD3 UR4, UPT, UPT, UR57, 0x1400, URZ ;  /* 0x0000140039047890 */ /* 0x000fe2000fffe0ff */
[----:B------:R-:W-:Y:S01]  /*64a0*/  IMAD.MOV.U32 R36, RZ, RZ, RZ ;  /* 0x000000ffff247224 */ /* 0x000fe200078e00ff */
[----:B------:R-:W2:Y:S01]  /*64b0*/  LDCU UR59, c[0x0][0x370] ;  /* 0x00006e00ff3b77ac */ /* 0x000ea20008000800 */
[----:B------:R-:W-:Y:S01]  /*64c0*/  LOP3.LUT R2, R5, 0x30, R2, 0x78, !PT ;  /* 0x0000003005027812 */ /* 0x000fe200078e7802 */
[----:B------:R-:W3:Y:S01]  /*64d0*/  LDC.64 R76, c[0x0][0x890] ;  /* 0x00022400ff4c7b82 */ /* 0x000ee20000000a00 */
[----:B------:R-:W-:Y:S01]  /*64e0*/  IMAD.MOV.U32 R86, RZ, RZ, RZ ;  /* 0x000000ffff567224 */ /* 0x000fe200078e00ff */
[----:B------:R-:W4:Y:S01]  /*64f0*/  LDCU.64 UR62, c[0x0][0x348] ;  /* 0x00006900ff3e77ac */ /* 0x000f220008000a00 */
[----:B------:R-:W-:Y:S01]  /*6500*/  LOP3.LUT R79, R3, R2, RZ, 0xfc, !PT ;  /* 0x00000002034f7212 */ /* 0x000fe200078efcff */
[----:B------:R-:W-:Y:S01]  /*6510*/  IMAD.SHL.U32 R3, R81, 0x200000, RZ ;  /* 0x0020000051037824 */ /* 0x000fe200078e00ff */
[----:B------:R-:W2:Y:S01]  /*6520*/  LDS R0, [UR57+0x310] ;  /* 0x00031039ff007984 */ /* 0x000ea20008000800 */
[----:B------:R-:W-:-:S02]  /*6530*/  IMAD.SHL.U32 R2, R69, 0x10, RZ ;  /* 0x0000001045027824 */ /* 0x000fc400078e00ff */
[----:B------:R-:W1:Y:S01]  /*6540*/  LDC.64 R74, c[0x0][0x8b0] ;  /* 0x00022c00ff4a7b82 */ /* 0x000e620000000a00 */
[----:B------:R-:W-:Y:S01]  /*6550*/  LOP3.LUT R3, R3, 0x200000, RZ, 0xc0, !PT ;  /* 0x0020000003037812 */ /* 0x000fe200078ec0ff */
[----:B------:R-:W-:Y:S01]  /*6560*/  VIADD R78, R79, UR57 ;  /* 0x000000394f4e7c36 */ /* 0x000fe20008000000 */
[----:B------:R-:W1:Y:S01]  /*6570*/  LDCU UR41, c[0x0][0xb0c] ;  /* 0x00016180ff2977ac */ /* 0x000e620008000800 */
[----:B------:R-:W-:Y:S01]  /*6580*/  LOP3.LUT R2, R2, 0x20, RZ, 0xc0, !PT ;  /* 0x0000002002027812 */ /* 0x000fe200078ec0ff */
[----:B------:R-:W-:Y:S01]  /*6590*/  IMAD.MOV.U32 R83, RZ, RZ, RZ ;  /* 0x000000ffff537224 */ /* 0x000fe200078e00ff */
[----:B------:R-:W-:Y:S01]  /*65a0*/  LOP3.LUT R37, R3, 0x400000, R37, 0xf8, !PT ;  /* 0x0040000003257812 */ /* 0x000fe200078ef825 */
[----:B------:R-:W-:Y:S01]  /*65b0*/  IMAD.U32 R87, RZ, RZ, UR4 ;  /* 0x00000004ff577e24 */ /* 0x000fe2000f8e00ff */
[----:B------:R-:W1:Y:S01]  /*65c0*/  LDC.64 R72, c[0x0][0x8a8] ;  /* 0x00022a00ff487b82 */ /* 0x000e620000000a00 */
[----:B------:R-:W-:Y:S01]  /*65d0*/  IADD3 R78, PT, PT, -R2, 0x400, R78 ;  /* 0x00000400024e7810 */ /* 0x000fe20007ffe14e */
[----:B------:R-:W1:Y:S01]  /*65e0*/  LDCU UR55, c[0x0][0xb20] ;  /* 0x00016400ff3777ac */ /* 0x000e620008000800 */
[----:B------:R-:W1:Y:S01]  /*65f0*/  LDCU UR40, c[0x0][0xb30] ;  /* 0x00016600ff2877ac */ /* 0x000e620008000800 */
[----:B------:R-:W1:Y:S01]  /*6600*/  LDCU.64 UR38, c[0x0][0xb28] ;  /* 0x00016500ff2677ac */ /* 0x000e620008000a00 */
[----:B------:R-:W1:Y:S01]  /*6610*/  LDCU.128 UR44, c[0x0][0xb10] ;  /* 0x00016200ff2c77ac */ /* 0x000e620008000c00 */
[----:B------:R-:W1:Y:S01]  /*6620*/  LDCU UR58, c[0x0][0x374] ;  /* 0x00006e80ff3a77ac */ /* 0x000e620008000800 */
[----:B------:R-:W-:Y:S01]  /*6630*/  UIADD3 UR56, UPT, UPT, UR57, 0x400, URZ ;  /* 0x0000040039387890 */ /* 0x000fe2000fffe0ff */
[----:B--2-4-:R-:W-:-:S11]  /*6640*/  IMAD.IADD R37, R0, 0x1, R37 ;  /* 0x0000000100257824 */ /* 0x014fd600078e0225 */
.L_x_145:
[----:B------:R-:W-:Y:S02]  /*6650*/  LEA R3, R83, UR57, 0x3 ;  /* 0x0000003953037c11 */ /* 0x000fe4000f8e18ff */
[----:B------:R-:W-:Y:S02]  /*6660*/  SHF.L.U32 R0, R85, 0x1f, RZ ;  /* 0x0000001f55007819 */ /* 0x000fe400000006ff */
[----:B-1----:R-:W-:Y:S02]  /*6670*/  LEA R4, R83, UR57, 0x4 ;  /* 0x0000003953047c11 */ /* 0x002fe4000f8e20ff */
[----:B--2---:R-:W2:Y:S02]  /*6680*/  SYNCS.PHASECHK.TRANS64.TRYWAIT P0, [R3+URZ+0x260], R0 ;  /* 0x00026000030075a7 */ /* 0x004ea400080011ff */
[----:B--2---:R-:W-:Y:S05]  /*6690*/  @!P0 BRA `(.L_x_128) ;  /* 0x0000002c00b08947 */ /* 0x004fea0003800000 */
.L_x_244:
        /* <DEDUP_REMOVED lines=11> */
[----:B------:R-:W-:Y:S01]  /*6750*/  PLOP3.LUT P0, PT, PT, PT, UP1, 0x80, 0x8 ;  /* 0x000000000008781c */ /* 0x000fe20003f0f018 */
[----:B------:R-:W-:Y:S11]  /*6760*/  UP2UR UR61, UPR, URZ, 0x2 ;  /* 0x00000002ff3d7883 */ /* 0x000ff60008000000 */
[----:B------:R-:W-:Y:S01]  /*6770*/  @!UPT UIADD3 URZ, UPT, UPT, URZ, URZ, URZ ;  /* 0x000000fffffff290 */ /* 0x000fe2000fffe0ff */
[----:B--2---:R-:W-:Y:S02]  /*6780*/  @P0 SHF.R.U32.HI R0, RZ, 0x10, R5 ;  /* 0x00000010ff000819 */ /* 0x004fe40000011605 */
        /* <DEDUP_REMOVED lines=13> */
[----:B------:R-:W-:Y:S02]  /*6860*/  UISETP.NE.AND UP0, UPT, UR46, 0x1, UPT ;  /* 0x000000012e00788c */ /* 0x000fe4000bf05270 */
[----:B------:R-:W-:Y:S02]  /*6870*/  USHF.R.U32.HI UR15, URZ, UR55, UR15 ;  /* 0x00000037ff0f7299 */ /* 0x000fe4000801160f */
[----:B------:R-:W-:Y:S02]  /*6880*/  UIMAD.WIDE.U32 UR18, UR59, UR44, URZ ;  /* 0x0000002c3b1272a5 */ /* 0x000fe4000f8e00ff */
[----:B------:R-:W-:Y:S02]  /*6890*/  UIMAD.WIDE.U32 UR20, UR42, UR47, URZ ;  /* 0x0000002f2a1472a5 */ /* 0x000fe4000f8e00ff */
[----:B------:R-:W-:Y:S02]  /*68a0*/  USEL UR4, UR58, UR15, !UP0 ;  /* 0x0000000f3a047287 */ /* 0x000fe4000c000000 */
[----:B------:R-:W-:Y:S02]  /*68b0*/  UISETP.NE.AND UP2, UPT, UR37, 0x1, UPT ;  /* 0x000000012500788c */ /* 0x000fe4000bf45270 */
[----:B------:R-:W-:Y:S02]  /*68c0*/  USHF.R.U32.HI UR14, URZ, UR45, UR19 ;  /* 0x0000002dff0e7299 */ /* 0x000fe40008011613 */
[----:B------:R-:W-:Y:S02]  /*68d0*/  USHF.R.U32.HI UR15, URZ, UR55, UR21 ;  /* 0x00000037ff0f7299 */ /* 0x000fe40008011615 */
[----:B------:R-:W-:Y:S02]  /*68e0*/  UIMAD.WIDE.U32 UR18, UR4, UR38, URZ ;  /* 0x00000026041272a5 */ /* 0x000fe4000f8e00ff */
[----:B------:R-:W-:Y:S02]  /*68f0*/  UISETP.NE.AND UP1, UPT, UR41, 0x1, UPT ;  /* 0x000000012900788c */ /* 0x000fe4000bf25270 */
[----:B------:R-:W-:Y:S02]  /*6900*/  UIMAD.WIDE.U32 UR16, UR43, UR44, URZ ;  /* 0x0000002c2b1072a5 */ /* 0x000fe4000f8e00ff */
[----:B------:R-:W-:Y:S02]  /*6910*/  USEL UR8, UR42, UR15, !UP0 ;  /* 0x0000000f2a087287 */ /* 0x000fe4000c000000 */
[----:B------:R-:W-:Y:S02]  /*6920*/  USEL UR9, UR59, UR14, !UP1 ;  /* 0x0000000e3b097287 */ /* 0x000fe4000c800000 */
[----:B------:R-:W-:Y:S02]  /*6930*/  USHF.R.U32.HI UR14, URZ, UR45, UR17 ;  /* 0x0000002dff0e7299 */ /* 0x000fe40008011611 */
[----:B------:R-:W-:Y:S02]  /*6940*/  UIMAD.WIDE.U32 UR16, UR9, UR38, URZ ;  /* 0x00000026091072a5 */ /* 0x000fe4000f8e00ff */
[----:B------:R-:W-:Y:S02]  /*6950*/  USEL UR5, UR43, UR14, !UP1 ;  /* 0x0000000e2b057287 */ /* 0x000fe4000c800000 */
[----:B------:R-:W-:Y:S02]  /*6960*/  @UP2 USHF.R.U32.HI UR9, URZ, UR39, UR17 ;  /* 0x00000027ff092299 */ /* 0x000fe40008011611 */
[----:B------:R-:W-:Y:S02]  /*6970*/  UIMAD.WIDE.U32 UR12, UR8, UR38, URZ ;  /* 0x00000026080c72a5 */ /* 0x000fe4000f8e00ff */
[----:B------:R-:W-:Y:S02]  /*6980*/  UIMAD UR6, UR37, UR9, URZ ;  /* 0x00000009250672a4 */ /* 0x000fe4000f8e02ff */
[----:B------:R-:W-:Y:S01]  /*6990*/  USHF.R.U32.HI UR11, URZ, UR39, UR13 ;  /* 0x00000027ff0b7299 */ /* 0x000fe2000801160d */
[----:B------:R-:W-:Y:S02]  /*69a0*/  UMOV UR15, UR19 ;  /* 0x00000013000f7c82 */ /* 0x000fe40008000000 */
[----:B------:R-:W-:Y:S02]  /*69b0*/  @UP2 USHF.R.U32.HI UR4, URZ, UR39, UR15 ;  /* 0x00000027ff042299 */ /* 0x000fe4000801160f */
[----:B------:R-:W-:Y:S02]  /*69c0*/  USEL UR12, UR8, UR11, !UP2 ;  /* 0x0000000b080c7287 */ /* 0x000fe4000d000000 */
[----:B------:R-:W-:Y:S02]  /*69d0*/  UIMAD UR4, UR37, UR4, URZ ;  /* 0x00000004250472a4 */ /* 0x000fe4000f8e02ff */
[----:B------:R-:W-:Y:S02]  /*69e0*/  UIADD3 UR11, UPT, UPT, -UR12, URZ, URZ ;  /* 0x000000ff0c0b7290 */ /* 0x000fe4000fffe1ff */
[----:B------:R-:W-:Y:S02]  /*69f0*/  UISETP.GE.AND UP0, UPT, UR8, UR4, UPT ;  /* 0x000000040800728c */ /* 0x000fe4000bf06270 */
[----:B------:R-:W-:Y:S02]  /*6a00*/  UIMAD UR11, UR37, UR11, UR8 ;  /* 0x0000000b250b72a4 */ /* 0x000fe4000f8e0208 */
[----:B------:R-:W-:Y:S02]  /*6a10*/  UISETP.GE.OR UP0, UPT, UR5, UR6, UP0 ;  /* 0x000000060500728c */ /* 0x000fe40008706670 */
[----:B------:R-:W-:Y:S02]  /*6a20*/  UIMAD.WIDE.U32 UR6, UR5, UR38, URZ ;  /* 0x00000026050672a5 */ /* 0x000fe4000f8e00ff */
[----:B------:R-:W-:Y:S04]  /*6a30*/  UIADD3 UR6, UPT, UPT, -UR8, URZ, URZ ;  /* 0x000000ff08067290 */ /* 0x000fe8000fffe1ff */
[----:B------:R-:W-:Y:S03]  /*6a40*/  UIMAD UR42, UR46, UR6, UR42 ;  /* 0x000000062e2a72a4 */ /* 0x000fe6000f8e022a */
[----:B------:R-:W-:Y:S02]  /*6a50*/  @!UP0 USHF.R.U32.HI UR4, URZ, UR39, UR7 ;  /* 0x00000027ff048299 */ /* 0x000fe40008011607 */
[----:B------:R-:W-:Y:S02]  /*6a60*/  UIADD3 UR7, UPT, UPT, -UR5, URZ, URZ ;  /* 0x000000ff05077290 */ /* 0x000fe4000fffe1ff */
[----:B------:R-:W-:Y:S02]  /*6a70*/  @!UP0 USEL UR4, UR5, UR4, !UP2 ;  /* 0x0000000405048287 */ /* 0x000fe4000d000000 */
[----:B------:R-:W-:Y:S02]  /*6a80*/  UIMAD UR43, UR41, UR7, UR43 ;  /* 0x00000007292b72a4 */ /* 0x000fe4000f8e022b */
[----:B------:R-:W-:Y:S02]  /*6a90*/  @!UP0 UIMAD UR10, UR9, UR11, UR4 ;  /* 0x0000000b090a82a4 */ /* 0x000fe4000f8e0204 */
[----:B------:R-:W-:Y:S04]  /*6aa0*/  @!UP0 UIADD3 UR11, UPT, UPT, UR12, -UR4, URZ ;  /* 0x800000040c0b8290 */ /* 0x000fe8000fffe0ff */
[----:B------:R-:W-:Y:S03]  /*6ab0*/  @!UP0 UIMAD UR8, UR11, UR37, UR5 ;  /* 0x000000250b0882a4 */ /* 0x000fe6000f8e0205 */
[----:B------:R-:W-:Y:S02]  /*6ac0*/  @!UP0 UMOV UR5, UR10 ;  /* 0x0000000a00058c82 */ /* 0x000fe40008000000 */
[----:B------:R-:W-:Y:S02]  /*6ad0*/  UIMAD UR43, UR5, UR41, UR43 ;  /* 0x00000029052b72a4 */ /* 0x000fe4000f8e022b */
[----:B------:R-:W-:Y:S11]  /*6ae0*/  UIMAD UR42, UR8, UR46, UR42 ;  /* 0x0000002e082a72a4 */ /* 0x000ff6000f8e022a */
[----:B------:R-:W-:Y:S01]  /*6af0*/  @!UPT UIADD3 URZ, UPT, UPT, URZ, URZ, URZ ;  /* 0x000000fffffff290 */ /* 0x000fe2000fffe0ff */
.L_x_129:
[----:B------:R-:W-:Y:S01]  /*6b00*/  UISETP.NE.AND UP0, UPT, UR40, 0x1, UPT ;  /* 0x000000012800788c */ /* 0x000fe2000bf05270 */
[----:B------:R-:W-:Y:S10]  /*6b10*/  IADD3 R83, PT, PT, R83, 0x1, RZ ;  /* 0x0000000153537810 */ /* 0x000ff40007ffe0ff */
[----:B------:R-:W2:Y:S01]  /*6b20*/  @!UP0 LDCU.128 UR8, c[0x0][0xb10] ;  /* 0x00016200ff0887ac */ /* 0x000ea20008000c00 */
[----:B------:R-:W4:Y:S01]  /*6b30*/  @!UP0 LDCU UR5, c[0x0][0xb0c] ;  /* 0x00016180ff0587ac */ /* 0x000f220008000800 */
[----:B------:R-:W3:Y:S01]  /*6b40*/  @!UP0 LDCU UR4, c[0x0][0xb20] ;  /* 0x00016400ff0487ac */ /* 0x000ee20008000800 */
[----:B--2---:R-:W-:Y:S02]  /*6b50*/  UIMAD.WIDE.U32 UR6, UR43, UR8, URZ ;  /* 0x000000082b0672a5 */ /* 0x004fe4000f8e00ff */
[----:B------:R-:W-:Y:S02]  /*6b60*/  UIMAD.WIDE.U32 UR12, UR42, UR11, URZ ;  /* 0x0000000b2a0c72a5 */ /* 0x000fe4000f8e00ff */
[----:B------:R-:W-:Y:S02]  /*6b70*/  @!UP0 UISETP.NE.AND UP1, UPT, UR10, 0x1, UPT ;  /* 0x000000010a00888c */ /* 0x000fe4000bf25270 */
[----:B------:R-:W-:Y:S02]  /*6b80*/  @!UP0 USHF.R.U32.HI UR7, URZ, UR9, UR7 ;  /* 0x00000009ff078299 */ /* 0x000fe40008011607 */
[----:B----4-:R-:W-:Y:S02]  /*6b90*/  @!UP0 UISETP.NE.AND UP2, UPT, UR5, 0x1, UPT ;  /* 0x000000010500888c */ /* 0x010fe4000bf45270 */
[----:B---3--:R-:W-:Y:S02]  /*6ba0*/  @!UP0 USHF.R.U32.HI UR4, URZ, UR4, UR13 ;  /* 0x00000004ff048299 */ /* 0x008fe4000801160d */
[----:B------:R-:W-:Y:S02]  /*6bb0*/  @!UP0 USEL UR7, UR43, UR7, !UP2 ;  /* 0x000000072b078287 */ /* 0x000fe4000d000000 */
[----:B------:R-:W-:Y:S04]  /*6bc0*/  @!UP0 USEL UR6, UR42, UR4, !UP1 ;  /* 0x000000042a068287 */ /* 0x000fe8000c800000 */
[----:B------:R-:W-:Y:S02]  /*6bd0*/  @!UP0 UIADD3 UR4, UPT, UPT, -UR7, UR6, URZ ;  /* 0x0000000607048290 */ /* 0x000fe4000fffe1ff */
[----:B------:R-:W-:Y:S02]  /*6be0*/  @!UP0 UIADD3 UR6, UPT, UPT, UR7, -UR6, URZ ;  /* 0x8000000607068290 */ /* 0x000fe4000fffe0ff */
[----:B------:R-:W-:Y:S02]  /*6bf0*/  @!UP0 UIMAD UR43, UR4, UR5, UR43 ;  /* 0x00000005042b82a4 */ /* 0x000fe4000f8e022b */
[----:B------:R-:W-:Y:S02]  /*6c00*/  @!UP0 UIMAD UR42, UR6, UR10, UR42 ;  /* 0x0000000a062a82a4 */ /* 0x000fe4000f8e022a */
[----:B------:R-:W-:Y:S09]  /*6c10*/  ULOP3.LUT UP0, URZ, UR56, 0x1b0, URZ, 0xc0, !UPT ;  /* 0x000001b038ff7892 */ /* 0x000ff2000f80c0ff */
[----:B------:R-:W-:Y:S05]  /*6c20*/  BRA.U !UP0, `(.L_x_130) ;  /* 0x0000000108407547 */ /* 0x000fea000b800000 */
[----:B------:R-:W2:Y:S01]  /*6c30*/  LDCU.64 UR8, c[0x4][0x80] ;  /* 0x01001000ff0877ac */ /* 0x000ea20008000a00 */
[----:B------:R-:W-:Y:S01]  /*6c40*/  MOV R3, 0x0 ;  /* 0x0000000000037802 */ /* 0x000fe20000000f00 */
[----:B------:R-:W-:Y:S02]  /*6c50*/  HFMA2 R12, -RZ, RZ, 0, 5.9604644775390625e-08 ;  /* 0x00000001ff0c7431 */ /* 0x000fe400000001ff */
[----:B------:R-:W-:Y:S02]  /*6c60*/  IMAD.MOV.U32 R8, RZ, RZ, 0x70 ;  /* 0x00000070ff087424 */ /* 0x000fe400078e00ff */
[----:B------:R-:W-:Y:S01]  /*6c70*/  IMAD.MOV.U32 R13, RZ, RZ, RZ ;  /* 0x000000ffff0d7224 */ /* 0x000fe200078e00ff */
[----:B------:R-:W3:Y:S01]  /*6c80*/  LDCU.64 UR6, c[0x4][0x88] ;  /* 0x01001100ff0677ac */ /* 0x000ee20008000a00 */
[----:B------:R-:W4:Y:S01]  /*6c90*/  LDC.64 R2, c[0x4][R3] ;  /* 0x0100000003027b82 */ /* 0x000f220000000a00 */
[----:B------:R-:W1:Y:S01]  /*6ca0*/  LDCU.64 UR4, c[0x4][0x8] ;  /* 0x01000100ff0477ac */ /* 0x000e620008000a00 */
[----:B--2---:R-:W-:Y:S01]  /*6cb0*/  MOV R5, UR9 ;  /* 0x0000000900057c02 */ /* 0x004fe20008000f00 */
[----:B------:R-:W-:Y:S01]  /*6cc0*/  IMAD.U32 R4, RZ, RZ, UR8 ;  /* 0x00000008ff047e24 */ /* 0x000fe2000f8e00ff */
[----:B---3--:R-:W-:Y:S01]  /*6cd0*/  MOV R7, UR7 ;  /* 0x0000000700077c02 */ /* 0x008fe20008000f00 */
[----:B------:R-:W-:Y:S01]  /*6ce0*/  IMAD.U32 R6, RZ, RZ, UR6 ;  /* 0x00000006ff067e24 */ /* 0x000fe2000f8e00ff */
[----:B-1----:R-:W-:Y:S01]  /*6cf0*/  MOV R11, UR5 ;  /* 0x00000005000b7c02 */ /* 0x002fe20008000f00 */
[----:B------:R-:W-:Y:S02]  /*6d00*/  IMAD.U32 R10, RZ, RZ, UR4 ;  /* 0x00000004ff0a7e24 */ /* 0x000fe4000f8e00ff */
[----:B------:R-:W-:Y:S07]  /*6d10*/  LEPC R20, `(.L_x_130) ;  /* 0x000000001014794e */ /* 0x000fee0000000000 */
[----:B----45:R-:W-:Y:S05]  /*6d20*/  CALL.ABS.NOINC R2 ;  /* 0x0000000002007343 */ /* 0x030fea0003c00000 */
.L_x_130:
[----:B------:R-:W-:Y:S01]  /*6d30*/  LOP3.LUT P0, RZ, R87, 0x1b0, RZ, 0xc0, !PT ;  /* 0x000001b057ff7812 */ /* 0x000fe2000780c0ff */
[----:B------:R-:W-:Y:S11]  /*6d40*/  BSSY.RECONVERGENT B6, `(.L_x_131) ;  /* 0x0000013000067945 */ /* 0x000ff60003800200 */
[----:B------:R-:W-:Y:S01]  /*6d50*/  @!UPT UIADD3 URZ, UPT, UPT, URZ, URZ, URZ ;  /* 0x000000fffffff290 */ /* 0x000fe2000fffe0ff */
[----:B------:R-:W-:Y:S05]  /*6d60*/  @!P0 BRA `(.L_x_132) ;  /* 0x0000000000408947 */ /* 0x000fea0003800000 */
        /* <DEDUP_REMOVED lines=16> */
.L_x_132:
[----:B------:R-:W-:Y:S05]  /*6e70*/  BSYNC.RECONVERGENT B6 ;  /* 0x0000000000067941 */ /* 0x000fea0003800200 */
.L_x_131:
[----:B------:R-:W-:Y:S02]  /*6e80*/  ISETP.NE.U32.AND P0, PT, R70, RZ, PT ;  /* 0x000000ff4600720c */ /* 0x000fe40003f05070 */
[C---:B------:R-:W-:Y:S02]  /*6e90*/  ISETP.NE.U32.AND P2, PT, R76.reuse, RZ, PT ;  /* 0x000000ff4c00720c */ /* 0x040fe40003f45070 */
[----:B------:R-:W-:Y:S02]  /*6ea0*/  ISETP.NE.AND.EX P0, PT, R71, RZ, PT, P0 ;  /* 0x000000ff4700720c */ /* 0x000fe40003f05300 */
[----:B------:R-:W-:Y:S02]  /*6eb0*/  ISETP.NE.U32.AND P4, PT, R76, RZ, PT ;  /* 0x000000ff4c00720c */ /* 0x000fe40003f85070 */
[C---:B------:R-:W-:Y:S02]  /*6ec0*/  ISETP.NE.AND.EX P2, PT, R77.reuse, RZ, P0, P2 ;  /* 0x000000ff4d00720c */ /* 0x040fe40000745320 */
[----:B------:R-:W-:Y:S02]  /*6ed0*/  ISETP.NE.AND.EX P4, PT, R77, RZ, PT, P4 ;  /* 0x000000ff4d00720c */ /* 0x000fe40003f85340 */
[----:B------:R-:W-:Y:S02]  /*6ee0*/  ISETP.NE.U32.AND P5, PT, R74, RZ, PT ;  /* 0x000000ff4a00720c */ /* 0x000fe40003fa5070 */
[----:B------:R-:W-:Y:S02]  /*6ef0*/  PLOP3.LUT P0, PT, PT, PT, PT, 0x8, 0x80 ;  /* 0x000000000080781c */ /* 0x000fe40003f0e170 */
[----:B------:R-:W-:Y:S05]  /*6f00*/  ISETP.NE.AND.EX P5, PT, R75, RZ, PT, P5 ;  /* 0x000000ff4b00720c */ /* 0x000fea0003fa5350 */
[----:B------:R-:W-:Y:S02]  /*6f10*/  @!P2 ISETP.NE.U32.AND P1, PT, R70, RZ, PT ;  /* 0x000000ff4600a20c */ /* 0x000fe40003f25070 */
[----:B------:R-:W-:Y:S02]  /*6f20*/  @!P2 PLOP3.LUT P0, PT, P4, PT, PT, 0x80, 0x8 ;  /* 0x000000000008a81c */ /* 0x000fe4000270f070 */
[----:B------:R-:W-:Y:S01]  /*6f30*/  @!P2 ISETP.NE.AND.EX P1, PT, R71, RZ, PT, P1 ;  /* 0x000000ff4700a20c */ /* 0x000fe20003f25310 */
[----:B------:R-:W-:Y:S01]  /*6f40*/  @!UPT UIADD3 URZ, UPT, UPT, URZ, URZ, URZ ;  /* 0x000000fffffff290 */ /* 0x000fe2000fffe0ff */
[----:B------:R-:W-:Y:S11]  /*6f50*/  @!P4 BRA `(.L_x_133) ;  /* 0x00000000002cc947 */ /* 0x000ff60003800000 */
[----:B------:R-:W-:Y:S01]  /*6f60*/  ISETP.NE.U32.AND P3, PT, R70, RZ, PT ;  /* 0x000000ff4600720c */ /* 0x000fe20003f65070 */
[----:B------:R-:W-:Y:S03]  /*6f70*/  IMAD.MOV.U32 R80, RZ, RZ, 0x1 ;  /* 0x00000001ff507424 */ /* 0x000fe600078e00ff */
[----:B------:R-:W-:Y:S11]  /*6f80*/  ISETP.NE.AND.EX P3, PT, R71, RZ, PT, P3 ;  /* 0x000000ff4700720c */ /* 0x000ff60003f65330 */
[----:B------:R-:W-:Y:S02]  /*6f90*/  @!UPT UIADD3 URZ, UPT, UPT, URZ, URZ, URZ ;  /* 0x000000fffffff290 */ /* 0x000fe4000fffe0ff */
[----:B------:R-:W2:Y:S01]  /*6fa0*/  @P3 LDC.64 R2, c[0x0][0x888] ;  /* 0x00022200ff023b82 */ /* 0x000ea20000000a00 */
[----:B-1----:R-:W-:Y:S04]  /*6fb0*/  @P3 IMAD R0, R76, UR36, RZ ;  /* 0x000000244c003c24 */ /* 0x002fe8000f8e02ff */
[----:B--2---:R-:W-:Y:S04]  /*6fc0*/  @P3 IMAD.WIDE R2, R0, 0x4, R2 ;  /* 0x0000000400023825 */ /* 0x004fe800078e0202 */
[----:B------:R-:W-:Y:S01]  /*6fd0*/  HFMA2 R0, -RZ, RZ, 0, 5.9604644775390625e-08 ;  /* 0x00000001ff007431 */ /* 0x000fe200000001ff */
[----:B-----5:R2:W5:Y:S04]  /*6fe0*/  @P3 LDG.E R39, desc[UR52][R2.64] ;  /* 0x0000003402273981 */ /* 0x020568000c1e1900 */
[----:B------:R-:W-:Y:S01]  /*6ff0*/  @!P3 PRMT R80, R0, 0x7610, R80 ;  /* 0x000076100050b816 */ /* 0x000fe20000000050 */
[----:B--2---:R-:W3:Y:S06]  /*7000*/  @!P3 LDC R39, c[0x0][0x880] ;  /* 0x00022000ff27bb82 */ /* 0x004eec0000000800 */
.L_x_133:
[----:B------:R-:W-:Y:S05]  /*7010*/  @!P5 BRA `(.L_x_134) ;  /* 0x000000000020d947 */ /* 0x000fea0003800000 */
[----:B------:R-:W-:Y:S04]  /*7020*/  ISETP.NE.U32.AND P3, PT, R72, RZ, PT ;  /* 0x000000ff4800720c */ /* 0x000fe80003f65070 */
[----:B------:R-:W-:Y:S11]  /*7030*/  ISETP.NE.AND.EX P3, PT, R73, RZ, PT, P3 ;  /* 0x000000ff4900720c */ /* 0x000ff60003f65330 */
[----:B------:R-:W-:Y:S02]  /*7040*/  @!UPT UIADD3 URZ, UPT, UPT, URZ, URZ, URZ ;  /* 0x000000fffffff290 */ /* 0x000fe4000fffe0ff */
[----:B------:R-:W2:Y:S01]  /*7050*/  @P3 LDC.64 R2, c[0x0][0x8a8] ;  /* 0x00022a00ff023b82 */ /* 0x000ea20000000a00 */
[----:B-1----:R-:W-:Y:S04]  /*7060*/  @P3 IMAD R0, R74, UR36, RZ ;  /* 0x000000244a003c24 */ /* 0x002fe8000f8e02ff */
[----:B--2---:R-:W-:Y:S05]  /*7070*/  @P3 IMAD.WIDE R2, R0, 0x4, R2 ;  /* 0x0000000400023825 */ /* 0x004fea00078e0202 */
[----:B-----5:R2:W5:Y:S02]  /*7080*/  @P3 LDG.E R38, desc[UR52][R2.64] ;  /* 0x0000003402263981 */ /* 0x020564000c1e1900 */
[----:B--2---:R-:W4:Y:S02]  /*7090*/  @!P3 LDC R38, c[0x0][0x8a0] ;  /* 0x00022800ff26bb82 */ /* 0x004f240000000800 */
.L_x_134:
[----:B---3-5:R-:W-:Y:S01]  /*70a0*/  @!P2 FSETP.NEU.AND P3, PT, R39, RZ, PT ;  /* 0x000000ff2700a20b */ /* 0x028fe20003f6d000 */
[----:B------:R-:W-:Y:S01]  /*70b0*/  BSSY B1, `(.L_x_135) ;  /* 0x0000036000017945 */ /* 0x000fe20003800000 */
[----:B------:R-:W-:Y:S02]  /*70c0*/  @!P2 SEL R2, RZ, 0xffffffff, P1 ;  /* 0xffffffffff02a807 */ /* 0x000fe40000800000 */
[----:B------:R-:W-:Y:S02]  /*70d0*/  CS2R R18, SRZ ;  /* 0x0000000000127805 */ /* 0x000fe4000001ff00 */
[----:B-1----:R-:W-:Y:S02]  /*70e0*/  @!P2 SEL R0, RZ, 0xffffffff, P3 ;  /* 0xffffffffff00a807 */ /* 0x002fe40001800000 */
[----:B------:R-:W-:Y:S02]  /*70f0*/  CS2R R16, SRZ ;  /* 0x0000000000107805 */ /* 0x000fe4000001ff00 */
[----:B------:R-:W-:Y:S02]  /*7100*/  @!P2 LOP3.LUT P1, RZ, R80, 0xff, RZ, 0xc0, !PT ;  /* 0x000000ff50ffa812 */ /* 0x000fe4000782c0ff */
[----:B------:R-:W-:Y:S02]  /*7110*/  CS2R R26, SRZ ;  /* 0x00000000001a7805 */ /* 0x000fe4000001ff00 */
[----:B------:R-:W-:Y:S02]  /*7120*/  LEA R82, R36, UR57, 0x3 ;  /* 0x0000003924527c11 */ /* 0x000fe4000f8e18ff */
[----:B------:R-:W-:Y:S02]  /*7130*/  CS2R R24, SRZ ;  /* 0x0000000000187805 */ /* 0x000fe4000001ff00 */
[----:B------:R-:W-:Y:S01]  /*7140*/  @P0 SEL R0, R2, R0, !P1 ;  /* 0x0000000002000207 */ /* 0x000fe20004800000 */
[----:B------:R-:W-:Y:S01]  /*7150*/  IMAD R2, R36, 0x20, R37 ;  /* 0x0000002024027824 */ /* 0x000fe200078e0225 */
[----:B------:R-:W-:Y:S02]  /*7160*/  SHF.L.U32 R4, R86, 0x1f, RZ ;  /* 0x0000001f56047819 */ /* 0x000fe400000006ff */
[----:B------:R-:W-:Y:S02]  /*7170*/  @!P2 LOP3.LUT R0, R0, 0x1, RZ, 0xc0, !PT ;  /* 0x000000010000a812 */ /* 0x000fe400078ec0ff */
[----:B------:R-:W-:Y:S02]  /*7180*/  PLOP3.LUT P5, PT, PT, PT, PT, 0x8, 0x80 ;  /* 0x000000000080781c */ /* 0x000fe40003fae170 */
[----:B------:R-:W-:Y:S11]  /*7190*/  ISETP.NE.U32.OR P2, PT, R0, 0x1, P2 ;  /* 0x000000010000780c */ /* 0x000ff60001745470 */
[----:B------:R-:W-:Y:S02]  /*71a0*/  @!UPT UIADD3 URZ, UPT, UPT, URZ, URZ, URZ ;  /* 0x000000fffffff290 */ /* 0x000fe4000fffe0ff */
[----:B------:R-:W-:Y:S04]  /*71b0*/  @P2 SHF.L.U32 R0, R84, 0x1f, RZ ;  /* 0x0000001f54002819 */ /* 0x000fe800000006ff */
[----:B------:R-:W1:Y:S01]  /*71c0*/  @P2 SYNCS.PHASECHK.TRANS64.TRYWAIT P0, [UR57+0x240], R0 ;  /* 0x00024000ff0025a7 */ /* 0x000e620008001139 */
[----:B------:R2:W3:Y:S01]  /*71d0*/  SYNCS.PHASECHK.TRANS64.TRYWAIT P3, [R82+URZ+0x280], R4 ;  /* 0x00028004520075a7 */ /* 0x0004e200080611ff */
[----:B-1----:R-:W-:Y:S01]  /*71e0*/  @P2 PLOP3.LUT P5, PT, P0, PT, PT, 0x8, 0x80 ;  /* 0x000000000080281c */ /* 0x002fe200007ae170 */
[----:B------:R-:W-:Y:S01]  /*71f0*/  @!UPT UIADD3 URZ, UPT, UPT, URZ, URZ, URZ ;  /* 0x000000fffffff290 */ /* 0x000fe2000fffe0ff */
[----:B--23--:R-:W-:Y:S11]  /*7200*/  @!P2 BRA `(.L_x_136) ;  /* 0x000000000080a947 */ /* 0x00cff60003800000 */
[----:B------:R-:W-:Y:S01]  /*7210*/  ISETP.NE.U32.AND P0, PT, R70, RZ, PT ;  /* 0x000000ff4600720c */ /* 0x000fe20003f05070 */
[----:B------:R-:W-:Y:S01]  /*7220*/  BSSY B0, `(.L_x_137) ;  /* 0x0000012000007945 */ /* 0x000fe20003800000 */
[----:B------:R-:W-:Y:S02]  /*7230*/  FSETP.NEU.AND P2, PT, R39, RZ, PT ;  /* 0x000000ff2700720b */ /* 0x000fe40003f4d000 */
[----:B------:R-:W-:Y:S02]  /*7240*/  CS2R R26, SRZ ;  /* 0x00000000001a7805 */ /* 0x000fe4000001ff00 */
[----:B------:R-:W-:Y:S02]  /*7250*/  ISETP.NE.AND.EX P0, PT, R71, RZ, PT, P0 ;  /* 0x000000ff4700720c */ /* 0x000fe40003f05300 */
[----:B------:R-:W-:Y:S02]  /*7260*/  CS2R R24, SRZ ;  /* 0x0000000000187805 */ /* 0x000fe4000001ff00 */
[----:B------:R-:W-:Y:S02]  /*7270*/  LOP3.LUT P1, RZ, R80, 0xff, RZ, 0xc0, !PT ;  /* 0x000000ff50ff7812 */ /* 0x000fe4000782c0ff */
[----:B------:R-:W-:Y:S02]  /*7280*/  CS2R R18, SRZ ;  /* 0x0000000000127805 */ /* 0x000fe4000001ff00 */
[----:B------:R-:W-:Y:S02]  /*7290*/  SEL R0, RZ, 0xffffffff, P2 ;  /* 0xffffffffff007807 */ /* 0x000fe40001000000 */
[----:B------:R-:W-:Y:S02]  /*72a0*/  CS2R R16, SRZ ;  /* 0x0000000000107805 */ /* 0x000fe4000001ff00 */
[----:B------:R-:W-:Y:S04]  /*72b0*/  SEL R3, RZ, 0xffffffff, P0 ;  /* 0xffffffffff037807 */ /* 0x000fe80000000000 */
[----:B------:R-:W-:Y:S04]  /*72c0*/  @P4 SEL R0, R3, R0, !P1 ;  /* 0x0000000003004207 */ /* 0x000fe80004800000 */
[----:B------:R-:W-:Y:S04]  /*72d0*/  LOP3.LUT R0, R0, 0x1, RZ, 0xc0, !PT ;  /* 0x0000000100007812 */ /* 0x000fe800078ec0ff */
[----:B------:R-:W-:Y:S01]  /*72e0*/  ISETP.NE.U32.AND P0, PT, R0, 0x1, PT ;  /* 0x000000010000780c */ /* 0x000fe20003f05070 */
[----:B------:R-:W-:Y:S01]  /*72f0*/  @!UPT UIADD3 URZ, UPT, UPT, URZ, URZ, URZ ;  /* 0x000000fffffff290 */ /* 0x000fe2000fffe0ff */
[----:B------:R-:W-:Y:S11]  /*7300*/  @!P5 BRA `(.L_x_138) ;  /* 0x00000000000cd947 */ /* 0x000ff60003800000 */
[----:B------:R-:W-:Y:S04]  /*7310*/  SHF.L.U32 R3, R84, 0x1f, RZ ;  /* 0x0000001f54037819 */ /* 0x000fe800000006ff */
[----:B------:R-:W1:Y:S02]  /*7320*/  SYNCS.PHASECHK.TRANS64.TRYWAIT P1, [UR57+0x240], R3 ;  /* 0x00024003ff0075a7 */ /* 0x000e640008021139 */
[----:B-1----:R-:W-:Y:S05]  /*7330*/  @!P1 BRA `(.L_x_139) ;  /* 0x00000020009c9947 */ /* 0x002fea0003800000 */
.L_x_138:
[----:B------:R-:W-:Y:S05]  /*7340*/  BSYNC B0 ;  /* 0x0000000000007941 */ /* 0x000fea0003800000 */
.L_x_137:
[----:B------:R2:W3:Y:S01]  /*7350*/  @P0 LDS.128 R24, [R79+UR57+0x400] ;  /* 0x000400394f180984 */ /* 0x0004e20008000c00 */
[----:B------:R-:W-:Y:S01]  /*7360*/  UIADD3 UR4, UPT, UPT, UR57, 0x248, URZ ;  /* 0x0000024839047890 */ /* 0x000fe2000fffe0ff */
[----:B------:R-:W-:Y:S02]  /*7370*/  LOP3.LUT R84, R84, 0x1, RZ, 0x3c, !PT ;  /* 0x0000000154547812 */ /* 0x000fe400078e3cff */
[----:B------:R2:W1:Y:S01]  /*7380*/  @P0 LDS.128 R16, [R78+0x10] ;  /* 0x000010004e100984 */ /* 0x0004620000000c00 */
[----:B------:R-:W-:Y:S01]  /*7390*/  UPRMT UR4, UR54, 0x654, UR4 ;  /* 0x0000065436047896 */ /* 0x000fe20008000004 */
[----:B------:R-:W-:Y:S01]  /*73a0*/  @!PT LDS RZ, [RZ] ;  /* 0x00000000fffff984 */ /* 0x000fe20000000800 */
[----:B------:R-:W-:Y:S01]  /*73b0*/  @!PT LDS RZ, [RZ] ;  /* 0x00000000fffff984 */ /* 0x000fe20000000800 */
[----:B------:R-:W-:Y:S01]  /*73c0*/  @!PT LDS RZ, [RZ] ;  /* 0x00000000fffff984 */ /* 0x000fe20000000800 */
[----:B------:R-:W-:Y:S01]  /*73d0*/  @!PT LDS RZ, [RZ] ;  /* 0x00000000fffff984 */ /* 0x000fe20000000800 */
[----:B------:R5:W-:Y:S06]  /*73e0*/  MEMBAR.ALL.CTA ;  /* 0x0000000000007992 */ /* 0x000bec0000008000 */
[----:B-----5:R-:W5:Y:S02]  /*73f0*/  FENCE.VIEW.ASYNC.S ;  /* 0x00000000000073c6 */ /* 0x020f640000000000 */
[----:B-----5:R-:W-:Y:S03]  /*7400*/  SYNCS.ARRIVE.TRANS64.RED.A1T0 RZ, [UR4], RZ ;  /* 0x000000ffffff79a7 */ /* 0x020fe60008100404 */
.L_x_136:
[----:B------:R-:W-:Y:S05]  /*7410*/  BSYNC B1 ;  /* 0x0000000000017941 */ /* 0x000fea0003800000 */
.L_x_135:
[----:B-1----:R-:W-:Y:S04]  /*7420*/  SHF.R.U32.HI R0, RZ, 0x15, R2 ;  /* 0x00000015ff007819 */ /* 0x002fe80000011602 */
[----:B------:R-:W-:Y:S01]  /*7430*/  LOP3.LUT P0, RZ, R0, 0x3, R81, 0x48, !PT ;  /* 0x0000000300ff7812 */ /* 0x000fe20007804851 */
[----:B------:R-:W-:Y:S01]  /*7440*/  @!UPT UIADD3 URZ, UPT, UPT, URZ, URZ, URZ ;  /* 0x000000fffffff290 */ /* 0x000fe2000fffe0ff */
[----:B------:R-:W-:Y:S11]  /*7450*/  @P3 BRA `(.L_x_140) ;  /* 0x0000000000083947 */ /* 0x000ff60003800000 */
[----:B------:R-:W1:Y:S02]  /*7460*/  SYNCS.PHASECHK.TRANS64.TRYWAIT P1, [R82+URZ+0x280], R4 ;  /* 0x00028004520075a7 */ /* 0x000e6400080211ff */
[----:B-1----:R-:W-:Y:S05]  /*7470*/  @!P1 BRA `(.L_x_141) ;  /* 0x0000002000649947 */ /* 0x002fea0003800000 */
.L_x_140:
[----:B------:R-:W-:Y:S05]  /*7480*/  @!P0 BRA `(.L_x_142) ;  /* 0x0000000000408947 */ /* 0x000fea0003800000 */
[----:B------:R-:W1:Y:S01]  /*7490*/  LDCU.64 UR8, c[0x4][0x70] ;  /* 0x01000e00ff0877ac */ /* 0x000e620008000a00 */
[----:B------:R-:W-:Y:S01]  /*74a0*/  MOV R15, 0x0 ;  /* 0x00000000000f7802 */ /* 0x000fe20000000f00 */
[----:B------:R-:W-:Y:S02]  /*74b0*/  HFMA2 R12, -RZ, RZ, 0, 5.9604644775390625e-08 ;  /* 0x00000001ff0c7431 */ /* 0x000fe400000001ff */
[----:B------:R-:W-:Y:S02]  /*74c0*/  IMAD.MOV.U32 R8, RZ, RZ, 0x192 ;  /* 0x00000192ff087424 */ /* 0x000fe400078e00ff */
[----:B------:R-:W-:Y:S01]  /*74d0*/  IMAD.MOV.U32 R13, RZ, RZ, RZ ;  /* 0x000000ffff0d7224 */ /* 0x000fe200078e00ff */
[----:B------:R-:W5:Y:S01]  /*74e0*/  LDCU.64 UR6, c[0x4][0x78] ;  /* 0x01000f00ff0677ac */ /* 0x000f620008000a00 */
[----:B------:R-:W2:Y:S01]  /*74f0*/  LDC.64 R14, c[0x4][R15] ;  /* 0x010000000f0e7b82 */ /* 0x000ea20000000a00 */
[----:B------:R-:W3:Y:S01]  /*7500*/  LDCU.64 UR4, c[0x4][0x10] ;  /* 0x01000200ff0477ac */ /* 0x000ee20008000a00 */
[----:B-1----:R-:W-:Y:S01]  /*7510*/  MOV R5, UR9 ;  /* 0x0000000900057c02 */ /* 0x002fe20008000f00 */
[----:B------:R-:W-:Y:S01]  /*7520*/  IMAD.U32 R4, RZ, RZ, UR8 ;  /* 0x00000008ff047e24 */ /* 0x000fe2000f8e00ff */
[----:B-----5:R-:W-:Y:S01]  /*7530*/  MOV R7, UR7 ;  /* 0x0000000700077c02 */ /* 0x020fe20008000f00 */
[----:B------:R-:W-:Y:S01]  /*7540*/  IMAD.U32 R6, RZ, RZ, UR6 ;  /* 0x00000006ff067e24 */ /* 0x000fe2000f8e00ff */
[----:B---3--:R-:W-:Y:S01]  /*7550*/  MOV R11, UR5 ;  /* 0x00000005000b7c02 */ /* 0x008fe20008000f00 */
[----:B------:R-:W-:Y:S02]  /*7560*/  IMAD.U32 R10, RZ, RZ, UR4 ;  /* 0x00000004ff0a7e24 */ /* 0x000fe4000f8e00ff */
[----:B------:R-:W-:Y:S07]  /*7570*/  LEPC R20, `(.L_x_142) ;  /* 0x000000001014794e */ /* 0x000fee0000000000 */
[----:B--2-4-:R-:W-:Y:S05]  /*7580*/  CALL.ABS.NOINC R14 ;  /* 0x000000000e007343 */ /* 0x014fea0003c00000 */
.L_x_142:
[----:B------:R-:W-:Y:S01]  /*7590*/  LOP3.LUT P0, RZ, R69, 0x60, RZ, 0xc0, !PT ;  /* 0x0000006045ff7812 */ /* 0x000fe2000780c0ff */
[----:B------:R-:W-:Y:S05]  /*75a0*/  WARPSYNC.ALL ;  /* 0x0000000000007948 */ /* 0x000fea0003800000 */
[----:B------:R-:W-:Y:S01]  /*75b0*/  R2UR UR4, R2 ;  /* 0x00000000020472ca */ /* 0x000fe200000e0000 */
[----:B------:R-:W-:Y:S01]  /*75c0*/  BSSY.RECONVERGENT B0, `(.L_x_143) ;  /* 0x000009d000007945 */ /* 0x000fe20003800200 */
[-C--:B---3--:R-:W-:Y:S02]  /*75d0*/  F2FP.F16.E5M2.UNPACK_B R2, R24.reuse ;  /* 0x00000018ff02723e */ /* 0x088fe400020004ff */
[-C--:B------:R-:W-:Y:S02]  /*75e0*/  F2FP.F16.E5M2.UNPACK_B R4, R25.reuse ;  /* 0x00000019ff04723e */ /* 0x080fe400020004ff */
[----:B------:R-:W-:Y:S01]  /*75f0*/  F2FP.F16.E5M2.UNPACK_B R24, R24.H1 ;  /* 0x00000018ff18723e */ /* 0x000fe200030004ff */
[----:B------:R-:W-:Y:S01]  /*7600*/  HADD2.F32 R0, -RZ, R2.H0_H0 ;  /* 0x20000002ff007230 */ /* 0x000fe20000004100 */
[----:B------:R-:W-:Y:S01]  /*7610*/  F2FP.F16.E5M2.UNPACK_B R25, R25.H1 ;  /* 0x00000019ff19723e */ /* 0x000fe200030004ff */
[----:B------:R-:W-:Y:S01]  /*7620*/  HADD2.F32 R41, -RZ, R4.H0_H0 ;  /* 0x20000004ff297230 */ /* 0x000fe20000004100 */
[-C--:B------:R-:W-:Y:S01]  /*7630*/  F2FP.F16.E5M2.UNPACK_B R46, R26.reuse ;  /* 0x0000001aff2e723e */ /* 0x080fe200020004ff */
[--C-:B------:R-:W-:Y:S01]  /*7640*/  HADD2.F32 R3, -RZ, R24.reuse.H0_H0 ;  /* 0x20000018ff037230 */ /* 0x100fe20000004100 */
[----:B------:R-:W-:Y:S01]  /*7650*/  F2FP.F16.E5M2.UNPACK_B R48, R26.H1 ;  /* 0x0000001aff30723e */ /* 0x000fe200030004ff */
[----:B------:R-:W-:Y:S01]  /*7660*/  HADD2.F32 R40, -RZ, R24.H1_H1 ;  /* 0x30000018ff287230 */ /* 0x000fe20000004100 */
[-C--:B------:R-:W-:Y:S01]  /*7670*/  F2FP.F16.E5M2.UNPACK_B R50, R27.reuse ;  /* 0x0000001bff32723e */ /* 0x080fe200020004ff */
[----:B------:R-:W-:Y:S01]  /*7680*/  HADD2.F32 R42, -RZ, R4.H1_H1 ;  /* 0x30000004ff2a7230 */ /* 0x000fe20000004100 */
[----:B------:R-:W-:Y:S01]  /*7690*/  F2FP.F16.E5M2.UNPACK_B R52, R27.H1 ;  /* 0x0000001bff34723e */ /* 0x000fe200030004ff */
[--C-:B------:R-:W-:Y:S01]  /*76a0*/  HADD2.F32 R43, -RZ, R25.reuse.H0_H0 ;  /* 0x20000019ff2b7230 */ /* 0x100fe20000004100 */
[-C--:B------:R-:W-:Y:S01]  /*76b0*/  F2FP.F16.E5M2.UNPACK_B R54, R16.reuse ;  /* 0x00000010ff36723e */ /* 0x080fe200020004ff */
[----:B------:R-:W-:Y:S01]  /*76c0*/  HADD2.F32 R44, -RZ, R25.H1_H1 ;  /* 0x30000019ff2c7230 */ /* 0x000fe20000004100 */
[----:B------:R-:W-:Y:S01]  /*76d0*/  F2FP.F16.E5M2.UNPACK_B R56, R16.H1 ;  /* 0x00000010ff38723e */ /* 0x000fe200030004ff */
[----:B------:R-:W-:Y:S01]  /*76e0*/  HADD2.F32 R2, -RZ, R2.H1_H1 ;  /* 0x30000002ff027230 */ /* 0x000fe20000004100 */
[-C--:B------:R-:W-:Y:S01]  /*76f0*/  F2FP.F16.E5M2.UNPACK_B R58, R17.reuse ;  /* 0x00000011ff3a723e */ /* 0x080fe200020004ff */
[--C-:B------:R-:W-:Y:S01]  /*7700*/  HADD2.F32 R45, -RZ, R46.reuse.H0_H0 ;  /* 0x2000002eff2d7230 */ /* 0x100fe20000004100 */
        /* <DEDUP_REMOVED lines=10> */
[----:B------:R-:W1:Y:S01]  /*77b0*/  LDTM.x32 R4, tmem[UR4] ;  /* 0x00000004000479ee */ /* 0x000e6200082c0000 */
[----:B------:R-:W-:Y:S01]  /*77c0*/  NOP ;  /* 0x0000000000007918 */ /* 0x000fe20000000000 */
[----:B------:R-:W-:Y:S01]  /*77d0*/  IADD3 R82, PT, PT, R82, 0x2a0, RZ ;  /* 0x000002a052527810 */ /* 0x000fe20007ffe0ff */
[--C-:B------:R-:W-:Y:S01]  /*77e0*/  HADD2.F32 R53, -RZ, R54.reuse.H0_H0 ;  /* 0x20000036ff357230 */ /* 0x100fe20000004100 */
[----:B------:R-:W-:Y:S01]  /*77f0*/  IADD3 R36, PT, PT, R36, 0x1, RZ ;  /* 0x0000000124247810 */ /* 0x000fe20007ffe0ff */
[----:B------:R-:W-:Y:S01]  /*7800*/  HADD2.F32 R54, -RZ, R54.H1_H1 ;  /* 0x30000036ff367230 */ /* 0x000fe20000004100 */
[----:B------:R-:W-:Y:S01]  /*7810*/  LOP3.LUT R82, R82, 0xfefffff8, RZ, 0xc0, !PT ;  /* 0xfefffff852527812 */ /* 0x000fe200078ec0ff */
[--C-:B------:R-:W-:Y:S02]  /*7820*/  HADD2.F32 R57, -RZ, R58.reuse.H0_H0 ;  /* 0x2000003aff397230 */ /* 0x100fe40000004100 */
[----:B------:R-:W-:Y:S01]  /*7830*/  HADD2.F32 R58, -RZ, R58.H1_H1 ;  /* 0x3000003aff3a7230 */ /* 0x000fe20000004100 */
[----:B-1----:R1:W-:Y:S01]  /*7840*/  SYNCS.ARRIVE.TRANS64.RED.A1T0 RZ, [R82+URZ], RZ ;  /* 0x000000ff52ff79a7 */ /* 0x0023e200081004ff */
[--C-:B------:R-:W-:Y:S02]  /*7850*/  HADD2.F32 R61, -RZ, R62.reuse.H0_H0 ;  /* 0x2000003eff3d7230 */ /* 0x100fe40000004100 */
[----:B------:R-:W-:Y:S02]  /*7860*/  HADD2.F32 R62, -RZ, R62.H1_H1 ;  /* 0x3000003eff3e7230 */ /* 0x000fe40000004100 */
[--C-:B------:R-:W-:Y:S02]  /*7870*/  HADD2.F32 R65, -RZ, R66.reuse.H0_H0 ;  /* 0x20000042ff417230 */ /* 0x100fe40000004100 */
[----:B------:R-:W-:Y:S02]  /*7880*/  HADD2.F32 R66, -RZ, R66.H1_H1 ;  /* 0x30000042ff427230 */ /* 0x000fe40000004100 */
[--C-:B------:R-:W-:Y:S02]  /*7890*/  HADD2.F32 R51, -RZ, R52.reuse.H0_H0 ;  /* 0x20000034ff337230 */ /* 0x100fe40000004100 */
[----:B------:R-:W-:Y:S02]  /*78a0*/  HADD2.F32 R52, -RZ, R52.H1_H1 ;  /* 0x30000034ff347230 */ /* 0x000fe40000004100 */
[--C-:B------:R-:W-:Y:S02]  /*78b0*/  HADD2.F32 R55, -RZ, R56.reuse.H0_H0 ;  /* 0x20000038ff377230 */ /* 0x100fe40000004100 */
[C---:B----4-:R-:W-:Y:S01]  /*78c0*/  FMUL R4, R38.reuse, R4 ;  /* 0x0000000426047220 */ /* 0x050fe20000400000 */
[C---:B------:R-:W-:Y:S01]  /*78d0*/  FMUL R5, R38.reuse, R5 ;  /* 0x0000000526057220 */ /* 0x040fe20000400000 */
[C---:B------:R-:W-:Y:S01]  /*78e0*/  FMUL R8, R38.reuse, R8 ;  /* 0x0000000826087220 */ /* 0x040fe20000400000 */
[C---:B------:R-:W-:Y:S01]  /*78f0*/  FMUL R9, R38.reuse, R9 ;  /* 0x0000000926097220 */ /* 0x040fe20000400000 */
[C---:B------:R-:W-:Y:S01]  /*7900*/  FFMA R4, R39.reuse, R0, R4 ;  /* 0x0000000027047223 */ /* 0x040fe20000000004 */
[C---:B------:R-:W-:Y:S01]  /*7910*/  FFMA R5, R39.reuse, R2, R5 ;  /* 0x0000000227057223 */ /* 0x040fe20000000005 */
[C---:B------:R-:W-:Y:S01]  /*7920*/  FMUL R12, R38.reuse, R12 ;  /* 0x0000000c260c7220 */ /* 0x040fe20000400000 */
        /* <DEDUP_REMOVED lines=15> */
[C---:B------:R-:W-:Y:S01]  /*7a20*/  FFMA R6, R39.reuse, R3, R6 ;  /* 0x0000000327067223 */ /* 0x040fe20000000006 */
[C---:B------:R-:W-:Y:S01]  /*7a30*/  FFMA R7, R39.reuse, R40, R7 ;  /* 0x0000002827077223 */ /* 0x040fe20000000007 */
[C---:B------:R-:W-:Y:S01]  /*7a40*/  FFMA R8, R39.reuse, R41, R8 ;  /* 0x0000002927087223 */ /* 0x040fe20000000008 */
[C---:B------:R-:W-:Y:S01]  /*7a50*/  FFMA R9, R39.reuse, R42, R9 ;  /* 0x0000002a27097223 */ /* 0x040fe20000000009 */
[C---:B------:R-:W-:Y:S01]  /*7a60*/  FFMA R10, R39.reuse, R43, R10 ;  /* 0x0000002b270a7223 */ /* 0x040fe2000000000a */
[C---:B------:R-:W-:Y:S01]  /*7a70*/  FFMA R11, R39.reuse, R44, R11 ;  /* 0x0000002c270b7223 */ /* 0x040fe2000000000b */
[C---:B------:R-:W-:Y:S01]  /*7a80*/  FFMA R12, R39.reuse, R45, R12 ;  /* 0x0000002d270c7223 */ /* 0x040fe2000000000c */
[----:B------:R-:W-:Y:S01]  /*7a90*/  FFMA R13, R39, R46, R13 ;  /* 0x0000002e270d7223 */ /* 0x000fe2000000000d */
[----:B------:R-:W-:Y:S01]  /*7aa0*/  F2FP.SATFINITE.E5M2.F32.PACK_AB_MERGE_C R6, R7, R6, RZ ;  /* 0x000000060706723e */ /* 0x000fe200048060ff */
[C---:B------:R-:W-:Y:S01]  /*7ab0*/  FMUL R14, R38.reuse, R14 ;  /* 0x0000000e260e7220 */ /* 0x040fe20000400000 */
[----:B------:R-:W-:Y:S01]  /*7ac0*/  F2FP.SATFINITE.E5M2.F32.PACK_AB_MERGE_C R10, R11, R10, RZ ;  /* 0x0000000a0b0a723e */ /* 0x000fe200048060ff */
[C---:B------:R-:W-:Y:S01]  /*7ad0*/  FMUL R15, R38.reuse, R15 ;  /* 0x0000000f260f7220 */ /* 0x040fe20000400000 */
[----:B------:R-:W-:Y:S01]  /*7ae0*/  F2FP.SATFINITE.E5M2.F32.PACK_AB_MERGE_C R4, R5, R4, R6 ;  /* 0x000000040504723e */ /* 0x000fe20004806006 */
[----:B------:R-:W-:Y:S01]  /*7af0*/  FFMA R14, R39, R47, R14 ;  /* 0x0000002f270e7223 */ /* 0x000fe2000000000e */
[----:B------:R-:W-:Y:S01]  /*7b00*/  F2FP.SATFINITE.E5M2.F32.PACK_AB_MERGE_C R5, R9, R8, R10 ;  /* 0x000000080905723e */ /* 0x000fe2000480600a */
[C---:B------:R-:W-:Y:S01]  /*7b10*/  FFMA R15, R39.reuse, R48, R15 ;  /* 0x00000030270f7223 */ /* 0x040fe2000000000f */
[C---:B------:R-:W-:Y:S01]  /*7b20*/  FFMA R16, R39.reuse, R49, R16 ;  /* 0x0000003127107223 */ /* 0x040fe20000000010 */
[C---:B------:R-:W-:Y:S01]  /*7b30*/  FFMA R17, R39.reuse, R50, R17 ;  /* 0x0000003227117223 */ /* 0x040fe20000000011 */
[C---:B------:R-:W-:Y:S01]  /*7b40*/  FMUL R18, R38.reuse, R18 ;  /* 0x0000001226127220 */ /* 0x040fe20000400000 */
[C---:B------:R-:W-:Y:S01]  /*7b50*/  FMUL R19, R38.reuse, R19 ;  /* 0x0000001326137220 */ /* 0x040fe20000400000 */
[----:B------:R-:W-:Y:S02]  /*7b60*/  HADD2.F32 R56, -RZ, R56.H1_H1 ;  /* 0x30000038ff387230 */ /* 0x000fe40000004100 */
[C---:B------:R-:W-:Y:S01]  /*7b70*/  FMUL R22, R38.reuse, R22 ;  /* 0x0000001626167220 */ /* 0x040fe20000400000 */
[C---:B------:R-:W-:Y:S01]  /*7b80*/  FFMA R18, R39.reuse, R51, R18 ;  /* 0x0000003327127223 */ /* 0x040fe20000000012 */
[C---:B------:R-:W-:Y:S01]  /*7b90*/  FFMA R19, R39.reuse, R52, R19 ;  /* 0x0000003427137223 */ /* 0x040fe20000000013 */
[C---:B------:R-:W-:Y:S01]  /*7ba0*/  FMUL R23, R38.reuse, R23 ;  /* 0x0000001726177220 */ /* 0x040fe20000400000 */
[C---:B------:R-:W-:Y:S01]  /*7bb0*/  FFMA R20, R39.reuse, R53, R20 ;  /* 0x0000003527147223 */ /* 0x040fe20000000014 */
[C---:B------:R-:W-:Y:S01]  /*7bc0*/  FFMA R21, R39.reuse, R54, R21 ;  /* 0x0000003627157223 */ /* 0x040fe20000000015 */
[--C-:B------:R-:W-:Y:S02]  /*7bd0*/  HADD2.F32 R59, -RZ, R60.reuse.H0_H0 ;  /* 0x2000003cff3b7230 */ /* 0x100fe40000004100 */
[C---:B------:R-:W-:Y:S01]  /*7be0*/  FFMA R22, R39.reuse, R55, R22 ;  /* 0x0000003727167223 */ /* 0x040fe20000000016 */
[----:B------:R-:W-:Y:S02]  /*7bf0*/  HADD2.F32 R60, -RZ, R60.H1_H1 ;  /* 0x3000003cff3c7230 */ /* 0x000fe40000004100 */
[C---:B------:R-:W-:Y:S01]  /*7c00*/  FMUL R3, R38.reuse, R26 ;  /* 0x0000001a26037220 */ /* 0x040fe20000400000 */
        /* <DEDUP_REMOVED lines=16> */
[----:B------:R-:W-:Y:S01]  /*7d10*/  FFMA R31, R39, R64, R31 ;  /* 0x00000040271f7223 */ /* 0x000fe2000000001f */
[----:B------:R-:W-:Y:S01]  /*7d20*/  FMUL R35, R38, R35 ;  /* 0x0000002326237220 */ /* 0x000fe20000400000 */
[----:B------:R-:W-:Y:S01]  /*7d30*/  F2FP.SATFINITE.E5M2.F32.PACK_AB_MERGE_C R14, R15, R14, RZ ;  /* 0x0000000e0f0e723e */ /* 0x000fe200048060ff */
[----:B------:R-:W-:Y:S01]  /*7d40*/  FFMA R28, R39, R65, R28 ;  /* 0x00000041271c7223 */ /* 0x000fe2000000001c */
[----:B------:R-:W-:Y:S01]  /*7d50*/  F2FP.SATFINITE.E5M2.F32.PACK_AB_MERGE_C R7, R19, R18, RZ ;  /* 0x000000121307723e */ /* 0x000fe200048060ff */
[C---:B------:R-:W-:Y:S01]  /*7d60*/  FFMA R29, R39.reuse, R66, R29 ;  /* 0x00000042271d7223 */ /* 0x040fe2000000001d */
[----:B------:R-:W-:Y:S01]  /*7d70*/  FFMA R30, R39, R67, R30 ;  /* 0x00000043271e7223 */ /* 0x000fe2000000001e */
[----:B------:R-:W-:Y:S01]  /*7d80*/  F2FP.SATFINITE.E5M2.F32.PACK_AB_MERGE_C R22, R23, R22, RZ ;  /* 0x000000161716723e */ /* 0x000fe200048060ff */
[----:B------:R-:W-:Y:S01]  /*7d90*/  FFMA R35, R39, R68, R35 ;  /* 0x0000004427237223 */ /* 0x000fe20000000023 */
[----:B------:R-:W-:Y:S02]  /*7da0*/  F2FP.SATFINITE.E5M2.F32.PACK_AB_MERGE_C R6, R13, R12, R14 ;  /* 0x0000000c0d06723e */ /* 0x000fe4000480600e */
[----:B------:R-:W-:Y:S02]  /*7db0*/  F2FP.SATFINITE.E5M2.F32.PACK_AB_MERGE_C R7, R17, R16, R7 ;  /* 0x000000101107723e */ /* 0x000fe40004806007 */
[----:B------:R-:W-:Y:S02]  /*7dc0*/  F2FP.SATFINITE.E5M2.F32.PACK_AB_MERGE_C R20, R21, R20, R22 ;  /* 0x000000141514723e */ /* 0x000fe40004806016 */
[----:B------:R-:W-:Y:S01]  /*7dd0*/  F2FP.SATFINITE.E5M2.F32.PACK_AB_MERGE_C R3, R27, R3, RZ ;  /* 0x000000031b03723e */ /* 0x000fe200048060ff */
[----:B------:R1:W-:Y:S01]  /*7de0*/  STS.128 [R79+UR57+0x1400], R4 ;  /* 0x001400044f007988 */ /* 0x0003e20008000c39 */
[----:B------:R-:W-:Y:S02]  /*7df0*/  F2FP.SATFINITE.E5M2.F32.PACK_AB_MERGE_C R22, R31, R26, RZ ;  /* 0x0000001a1f16723e */ /* 0x000fe400048060ff */
[----:B------:R-:W-:Y:S02]  /*7e00*/  F2FP.SATFINITE.E5M2.F32.PACK_AB_MERGE_C R23, R35, R30, RZ ;  /* 0x0000001e2317723e */ /* 0x000fe400048060ff */
[----:B------:R-:W-:Y:S02]  /*7e10*/  F2FP.SATFINITE.E5M2.F32.PACK_AB_MERGE_C R21, R2, R0, R3 ;  /* 0x000000000215723e */ /* 0x000fe40004806003 */
[----:B------:R-:W-:Y:S02]  /*7e20*/  F2FP.SATFINITE.E5M2.F32.PACK_AB_MERGE_C R22, R25, R24, R22 ;  /* 0x000000181916723e */ /* 0x000fe40004806016 */
[----:B------:R-:W-:Y:S05]  /*7e30*/  F2FP.SATFINITE.E5M2.F32.PACK_AB_MERGE_C R23, R29, R28, R23 ;  /* 0x0000001c1d17723e */ /* 0x000fea0004806017 */
[----:B------:R1:W-:Y:S01]  /*7e40*/  STS.128 [R78+0x1010], R20 ;  /* 0x001010144e007388 */ /* 0x0003e20000000c00 */
[----:B------:R-:W-:Y:S01]  /*7e50*/  @!PT LDS RZ, [RZ] ;  /* 0x00000000fffff984 */ /* 0x000fe20000000800 */
[----:B------:R-:W-:Y:S01]  /*7e60*/  @!PT LDS RZ, [RZ] ;  /* 0x00000000fffff984 */ /* 0x000fe20000000800 */
[----:B------:R-:W-:Y:S01]  /*7e70*/  @!PT LDS RZ, [RZ] ;  /* 0x00000000fffff984 */ /* 0x000fe20000000800 */
[----:B------:R-:W-:Y:S01]  /*7e80*/  @!PT LDS RZ, [RZ] ;  /* 0x00000000fffff984 */ /* 0x000fe20000000800 */
[----:B------:R3:W-:Y:S07]  /*7e90*/  MEMBAR.ALL.CTA ;  /* 0x0000000000007992 */ /* 0x0007ee0000008000 */
[----:B---3--:R-:W3:Y:S02]  /*7ea0*/  FENCE.VIEW.ASYNC.S ;  /* 0x00000000000073c6 */ /* 0x008ee40000000000 */
[----:B---3--:R-:W-:Y:S06]  /*7eb0*/  BAR.SYNC.DEFER_BLOCKING 0x1, 0x80 ;  /* 0x0042000000007b1d */ /* 0x008fec0000010000 */
[----:B------:R-:W-:Y:S05]  /*7ec0*/  @P0 BRA `(.L_x_144) ;  /* 0x0000000000300947 */ /* 0x000fea0003800000 */
[----:B------:R-:W-:Y:S02]  /*7ed0*/  UIADD3 UR10, UPT, UPT, UR57, 0x1400, URZ ;  /* 0x00001400390a7890 */ /* 0x000fe4000fffe0ff */
[----:B------:R-:W-:Y:S02]  /*7ee0*/  UIADD3 UR8, UP0, UPT, UR62, 0x680, URZ ;  /* 0x000006803e087890 */ /* 0x000fe4000ff1e0ff */
[----:B------:R-:W-:Y:S02]  /*7ef0*/  USHF.L.U32 UR5, UR51, 0x6, URZ ;  /* 0x0000000633057899 */ /* 0x000fe400080006ff */
[----:B------:R-:W-:Y:S01]  /*7f00*/  MOV R87, UR10 ;  /* 0x0000000a00577c02 */ /* 0x000fe20008000f00 */
[----:B------:R-:W-:Y:S02]  /*7f10*/  USHF.L.U32 UR6, UR50, 0x6, URZ ;  /* 0x0000000632067899 */ /* 0x000fe400080006ff */
[----:B------:R-:W-:Y:S01]  /*7f20*/  UIADD3.X UR9, UPT, UPT, URZ, UR63, URZ, UP0, !UPT ;  /* 0x0000003fff097290 */ /* 0x000fe200087fe4ff */
[----:B------:R-:W-:Y:S01]  /*7f30*/  R2UR UR4, R87 ;  /* 0x00000000570472ca */ /* 0x000fe200000e0000 */
[----:B------:R-:W-:Y:S11]  /*7f40*/  UMOV UR7, UR36 ;  /* 0x0000002400077c82 */ /* 0x000ff60008000000 */
[----:B------:R-:W-:Y:S01]  /*7f50*/  @!UPT UIADD3 URZ, UPT, UPT, URZ, URZ, URZ ;  /* 0x000000fffffff290 */ /* 0x000fe2000fffe0ff */
[----:B------:R3:W-:Y:S01]  /*7f60*/  UTMASTG.3D [UR4], [UR8] ;  /* 0x00000004080073b5 */ /* 0x0007e20008010000 */
[----:B------:R0:W-:Y:S01]  /*7f70*/  UTMACMDFLUSH ;  /* 0x00000000000079b7 */ /* 0x0001e20000000000 */
[----:B---3--:R-:W-:Y:S04]  /*7f80*/  DEPBAR.LE SB0, 0x0 ;  /* 0x000080000000791a */ /* 0x008fe80000000000 */
.L_x_144:
[----:B------:R-:W-:Y:S05]  /*7f90*/  BSYNC.RECONVERGENT B0 ;  /* 0x0000000000007941 */ /* 0x000fea0003800200 */
.L_x_143:
[----:B------:R-:W-:Y:S01]  /*7fa0*/  BAR.SYNC.DEFER_BLOCKING 0x1, 0x80 ;  /* 0x0042000000007b1d */ /* 0x000fe20000010000 */
[----:B------:R-:W-:Y:S01]  /*7fb0*/  ISETP.NE.AND P0, PT, R83, 0x2, PT ;  /* 0x000000025300780c */ /* 0x000fe20003f05270 */
[----:B------:R-:W-:Y:S01]  /*7fc0*/  UISETP.NE.AND UP0, UPT, UR61, URZ, UPT ;  /* 0x000000ff3d00728c */ /* 0x000fe2000bf05270 */
[----:B------:R-:W-:Y:S01]  /*7fd0*/  ISETP.NE.AND P1, PT, R36, 0x4, PT ;  /* 0x000000042400780c */ /* 0x000fe20003f25270 */
[----:B------:R-:W-:Y:S01]  /*7fe0*/  UIADD3 UR51, UPT, UPT, UR42, UR48, URZ ;  /* 0x000000302a337290 */ /* 0x000fe2000fffe0ff */
[----:B------:R-:W-:Y:S01]  /*7ff0*/  SEL R2, RZ, 0x1, P0 ;  /* 0x00000001ff027807 */ /* 0x000fe20000000000 */
[----:B------:R-:W-:Y:S01]  /*8000*/  UIADD3 UR50, UPT, UPT, UR43, UR49, URZ ;  /* 0x000000312b327290 */ /* 0x000fe2000fffe0ff */
[----:B------:R-:W-:Y:S02]  /*8010*/  SEL R0, RZ, 0x1, P1 ;  /* 0x00000001ff007807 */ /* 0x000fe40000800000 */
[----:B------:R-:W-:Y:S02]  /*8020*/  LOP3.LUT R85, R85, R2, RZ, 0x3c, !PT ;  /* 0x0000000255557212 */ /* 0x000fe400078e3cff */
[----:B------:R-:W-:Y:S02]  /*8030*/  LOP3.LUT R86, R86, R0, RZ, 0x3c, !PT ;  /* 0x0000000056567212 */ /* 0x000fe400078e3cff */
[----:B------:R-:W-:Y:S02]  /*8040*/  SEL R83, R83, RZ, P0 ;  /* 0x000000ff53537207 */ /* 0x000fe40000000000 */
[----:B------:R-:W-:Y:S01]  /*8050*/  SEL R36, R36, RZ, P1 ;  /* 0x000000ff24247207 */ /* 0x000fe20000800000 */
[----:B------:R-:W-:Y:S01]  /*8060*/  UMOV UR36, UR60 ;  /* 0x0000003c00247c82 */ /* 0x000fe20008000000 */
[----:B------:R-:W-:Y:S05]  /*8070*/  BRA.U UP0, `(.L_x_145) ;  /* 0xffffffe500747547 */ /* 0x000fea000b83ffff */
[----:B------:R-:W-:Y:S05]  /*8080*/  EXIT ;  /* 0x000000000000794d */ /* 0x000fea0003800000 */
.L_x_25:
[----:B--2---:R2:W3:Y:S02]  /*8090*/  SYNCS.PHASECHK.TRANS64.TRYWAIT P0, [R0+URZ+0x2d0], R2 ;  /* 0x0002d002000075a7 */ /* 0x0044e400080011ff */
[----:B---3--:R-:W-:Y:S05]  /*80a0*/  @!P0 NANOSLEEP.SYNCS 0x989680 ;  /* 0x009896800000895d */ /* 0x008fea0003900000 */
[----:B------:R-:W3:Y:S02]  /*80b0*/  @!P0 SYNCS.PHASECHK.TRANS64 P0, [R0+URZ+0x2d0], R2 ;  /* 0x0002d002000085a7 */ /* 0x000ee400080010ff */
[----:B---3--:R-:W-:Y:S05]  /*80c0*/  @!P0 BRA `(.L_x_25) ;  /* 0xfffffffc00f08947 */ /* 0x008fea000383ffff */
[----:B------:R-:W-:Y:S05]  /*80d0*/  BRA `(.L_x_146) ;  /* 0xffffff9c00387947 */ /* 0x000fea000383ffff */
.L_x_28:
[----:B--2---:R-:W-:-:S07]  /*80e0*/  MOV R0, UR33 ;  /* 0x0000002100007c02 */ /* 0x004fce0008000f00 */
.L_x_147:
[----:B--2---:R2:W3:Y:S02]  /*80f0*/  SYNCS.PHASECHK.TRANS64.TRYWAIT P0, [R0+URZ+0x120], R3 ;  /* 0x00012003000075a7 */ /* 0x0044e400080011ff */
[----:B---3--:R-:W-:Y:S05]  /*8100*/  @!P0 NANOSLEEP.SYNCS 0x989680 ;  /* 0x009896800000895d */ /* 0x008fea0003900000 */
[----:B------:R-:W3:Y:S02]  /*8110*/  @!P0 SYNCS.PHASECHK.TRANS64 P0, [R0+URZ+0x120], R3 ;  /* 0x00012003000085a7 */ /* 0x000ee400080010ff */
[----:B---3--:R-:W-:Y:S05]  /*8120*/  @!P0 BRA `(.L_x_147) ;  /* 0xfffffffc00f08947 */ /* 0x008fea000383ffff */
[----:B------:R-:W-:Y:S05]  /*8130*/  BRA `(.L_x_27) ;  /* 0xffffff9c00887947 */ /* 0x000fea000383ffff */
.L_x_35:
[----:B-1----:R-:W-:-:S07]  /*8140*/  MOV R0, UR33 ;  /* 0x0000002100007c02 */ /* 0x002fce0008000f00 */
.L_x_148:
[----:B-1----:R1:W2:Y:S02]  /*8150*/  SYNCS.PHASECHK.TRANS64.TRYWAIT P0, [R0+URZ+0x120], R3 ;  /* 0x00012003000075a7 */ /* 0x0022a400080011ff */
[----:B--2---:R-:W-:Y:S05]  /*8160*/  @!P0 NANOSLEEP.SYNCS 0x989680 ;  /* 0x009896800000895d */ /* 0x004fea0003900000 */
[----:B------:R-:W2:Y:S02]  /*8170*/  @!P0 SYNCS.PHASECHK.TRANS64 P0, [R0+URZ+0x120], R3 ;  /* 0x00012003000085a7 */ /* 0x000ea400080010ff */
[----:B--2---:R-:W-:Y:S05]  /*8180*/  @!P0 BRA `(.L_x_148) ;  /* 0xfffffffc00f08947 */ /* 0x004fea000383ffff */
[----:B------:R-:W-:Y:S05]  /*8190*/  BRA `(.L_x_34) ;  /* 0xffffffa000487947 */ /* 0x000fea000383ffff */
.L_x_40:
[----:B-1----:R1:W2:Y:S02]  /*81a0*/  SYNCS.PHASECHK.TRANS64.TRYWAIT P0, [R3+URZ+0x260], R0 ;  /* 0x00026000030075a7 */ /* 0x0022a400080011ff */
[----:B--2---:R-:W-:Y:S05]  /*81b0*/  @!P0 NANOSLEEP.SYNCS 0x989680 ;  /* 0x009896800000895d */ /* 0x004fea0003900000 */
[----:B------:R-:W2:Y:S02]  /*81c0*/  @!P0 SYNCS.PHASECHK.TRANS64 P0, [R3+URZ+0x260], R0 ;  /* 0x00026000030085a7 */ /* 0x000ea400080010ff */
[----:B--2---:R-:W-:Y:S05]  /*81d0*/  @!P0 BRA `(.L_x_40) ;  /* 0xfffffffc00f08947 */ /* 0x004fea000383ffff */
[----:B------:R-:W-:Y:S05]  /*81e0*/  BRA `(.L_x_149) ;  /* 0xffffffa000e47947 */ /* 0x000fea000383ffff */
.L_x_44:
[----:B------:R-:W-:-:S07]  /*81f0*/  MOV R0, UR4 ;  /* 0x0000000400007c02 */ /* 0x000fce0008000f00 */
.L_x_150:
[----:B-1----:R1:W2:Y:S02]  /*8200*/  SYNCS.PHASECHK.TRANS64.TRYWAIT P0, [R0+URZ], R2 ;  /* 0x00000002000075a7 */ /* 0x0022a400080011ff */
[----:B--2---:R-:W-:Y:S05]  /*8210*/  @!P0 NANOSLEEP.SYNCS 0x989680 ;  /* 0x009896800000895d */ /* 0x004fea0003900000 */
[----:B------:R-:W2:Y:S02]  /*8220*/  @!P0 SYNCS.PHASECHK.TRANS64 P0, [R0+URZ], R2 ;  /* 0x00000002000085a7 */ /* 0x000ea400080010ff */
[----:B--2---:R-:W-:Y:S05]  /*8230*/  @!P0 BRA `(.L_x_150) ;  /* 0xfffffffc00f08947 */ /* 0x004fea000383ffff */
[----:B------:R-:W-:Y:S05]  /*8240*/  BRA `(.L_x_151) ;  /* 0xffffffa800687947 */ /* 0x000fea000383ffff */
.L_x_45:
[----:B------:R-:W-:-:S07]  /*8250*/  MOV R0, UR4 ;  /* 0x0000000400007c02 */ /* 0x000fce0008000f00 */
.L_x_152:
[----:B-1----:R1:W2:Y:S02]  /*8260*/  SYNCS.PHASECHK.TRANS64.TRYWAIT P0, [R0+URZ], R3 ;  /* 0x00000003000075a7 */ /* 0x0022a400080011ff */
[----:B--2---:R-:W-:Y:S05]  /*8270*/  @!P0 NANOSLEEP.SYNCS 0x989680 ;  /* 0x009896800000895d */ /* 0x004fea0003900000 */
[----:B------:R-:W2:Y:S02]  /*8280*/  @!P0 SYNCS.PHASECHK.TRANS64 P0, [R0+URZ], R3 ;  /* 0x00000003000085a7 */ /* 0x000ea400080010ff */
[----:B--2---:R-:W-:Y:S05]  /*8290*/  @!P0 BRA `(.L_x_152) ;  /* 0xfffffffc00f08947 */ /* 0x004fea000383ffff */
[----:B------:R-:W-:Y:S05]  /*82a0*/  BRA `(.L_x_153) ;  /* 0xffffffa800747947 */ /* 0x000fea000383ffff */
.L_x_46:
[----:B------:R-:W-:-:S07]  /*82b0*/  MOV R0, UR4 ;  /* 0x0000000400007c02 */ /* 0x000fce0008000f00 */
.L_x_154:
[----:B-1----:R1:W2:Y:S02]  /*82c0*/  SYNCS.PHASECHK.TRANS64.TRYWAIT P0, [R0+URZ], R3 ;  /* 0x00000003000075a7 */ /* 0x0022a400080011ff */
[----:B--2---:R-:W-:Y:S05]  /*82d0*/  @!P0 NANOSLEEP.SYNCS 0x989680 ;  /* 0x009896800000895d */ /* 0x004fea0003900000 */
[----:B------:R-:W2:Y:S02]  /*82e0*/  @!P0 SYNCS.PHASECHK.TRANS64 P0, [R0+URZ], R3 ;  /* 0x00000003000085a7 */ /* 0x000ea400080010ff */
[----:B--2---:R-:W-:Y:S05]  /*82f0*/  @!P0 BRA `(.L_x_154) ;  /* 0xfffffffc00f08947 */ /* 0x004fea000383ffff */
[----:B------:R-:W-:Y:S05]  /*8300*/  BRA `(.L_x_155) ;  /* 0xffffffa800807947 */ /* 0x000fea000383ffff */
.L_x_47:
[----:B------:R-:W-:-:S07]  /*8310*/  MOV R0, UR4 ;  /* 0x0000000400007c02 */ /* 0x000fce0008000f00 */
.L_x_156:
[----:B-1----:R1:W2:Y:S02]  /*8320*/  SYNCS.PHASECHK.TRANS64.TRYWAIT P0, [R0+URZ], R3 ;  /* 0x00000003000075a7 */ /* 0x0022a400080011ff */
[----:B--2---:R-:W-:Y:S05]  /*8330*/  @!P0 NANOSLEEP.SYNCS 0x989680 ;  /* 0x009896800000895d */ /* 0x004fea0003900000 */
[----:B------:R-:W2:Y:S02]  /*8340*/  @!P0 SYNCS.PHASECHK.TRANS64 P0, [R0+URZ], R3 ;  /* 0x00000003000085a7 */ /* 0x000ea400080010ff */
[----:B--2---:R-:W-:Y:S05]  /*8350*/  @!P0 BRA `(.L_x_156) ;  /* 0xfffffffc00f08947 */ /* 0x004fea000383ffff */
[----:B------:R-:W-:Y:S05]  /*8360*/  BRA `(.L_x_157) ;  /* 0xffffffa8008c7947 */ /* 0x000fea000383ffff */
.L_x_48:
[----:B------:R-:W-:-:S07]  /*8370*/  MOV R0, UR4 ;  /* 0x0000000400007c02 */ /* 0x000fce0008000f00 */
.L_x_158:
[----:B-1----:R1:W2:Y:S02]  /*8380*/  SYNCS.PHASECHK.TRANS64.TRYWAIT P0, [R0+URZ], R3 ;  /* 0x00000003000075a7 */ /* 0x0022a400080011ff */
[----:B--2---:R-:W-:Y:S05]  /*8390*/  @!P0 NANOSLEEP.SYNCS 0x989680 ;  /* 0x009896800000895d */ /* 0x004fea0003900000 */
[----:B------:R-:W2:Y:S02]  /*83a0*/  @!P0 SYNCS.PHASECHK.TRANS64 P0, [R0+URZ], R3 ;  /* 0x00000003000085a7 */ /* 0x000ea400080010ff */
[----:B--2---:R-:W-:Y:S05]  /*83b0*/  @!P0 BRA `(.L_x_158) ;  /* 0xfffffffc00f08947 */ /* 0x004fea000383ffff */
[----:B------:R-:W-:Y:S05]  /*83c0*/  BRA `(.L_x_159) ;  /* 0xffffffa800987947 */ /* 0x000fea000383ffff */
.L_x_49:
[----:B------:R-:W-:-:S07]  /*83d0*/  MOV R0, UR4 ;  /* 0x0000000400007c02 */ /* 0x000fce0008000f00 */
.L_x_160:
[----:B-1----:R1:W2:Y:S02]  /*83e0*/  SYNCS.PHASECHK.TRANS64.TRYWAIT P0, [R0+URZ], R3 ;  /* 0x00000003000075a7 */ /* 0x0022a400080011ff */
[----:B--2---:R-:W-:Y:S05]  /*83f0*/  @!P0 NANOSLEEP.SYNCS 0x989680 ;  /* 0x009896800000895d */ /* 0x004fea0003900000 */
[----:B------:R-:W2:Y:S02]  /*8400*/  @!P0 SYNCS.PHASECHK.TRANS64 P0, [R0+URZ], R3 ;  /* 0x00000003000085a7 */ /* 0x000ea400080010ff */
[----:B--2---:R-:W-:Y:S05]  /*8410*/  @!P0 BRA `(.L_x_160) ;  /* 0xfffffffc00f08947 */ /* 0x004fea000383ffff */
[----:B------:R-:W-:Y:S05]  /*8420*/  BRA `(.L_x_161) ;  /* 0xffffffa800a47947 */ /* 0x000fea000383ffff */
.L_x_50:
[----:B------:R-:W-:-:S07]  /*8430*/  MOV R0, UR4 ;  /* 0x0000000400007c02 */ /* 0x000fce0008000f00 */
.L_x_162:
[----:B-1----:R1:W2:Y:S02]  /*8440*/  SYNCS.PHASECHK.TRANS64.TRYWAIT P0, [R0+URZ], R3 ;  /* 0x00000003000075a7 */ /* 0x0022a400080011ff */
[----:B--2---:R-:W-:Y:S05]  /*8450*/  @!P0 NANOSLEEP.SYNCS 0x989680 ;  /* 0x009896800000895d */ /* 0x004fea0003900000 */
[----:B------:R-:W2:Y:S02]  /*8460*/  @!P0 SYNCS.PHASECHK.TRANS64 P0, [R0+URZ], R3 ;  /* 0x00000003000085a7 */ /* 0x000ea400080010ff */
[----:B--2---:R-:W-:Y:S05]  /*8470*/  @!P0 BRA `(.L_x_162) ;  /* 0xfffffffc00f08947 */ /* 0x004fea000383ffff */
[----:B------:R-:W-:Y:S05]  /*8480*/  BRA `(.L_x_163) ;  /* 0xffffffa800b07947 */ /* 0x000fea000383ffff */
.L_x_51:
[----:B------:R-:W-:-:S07]  /*8490*/  MOV R0, UR4 ;  /* 0x0000000400007c02 */ /* 0x000fce0008000f00 */
.L_x_164:
[----:B-1----:R1:W2:Y:S02]  /*84a0*/  SYNCS.PHASECHK.TRANS64.TRYWAIT P0, [R0+URZ], R3 ;  /* 0x00000003000075a7 */ /* 0x0022a400080011ff */
[----:B--2---:R-:W-:Y:S05]  /*84b0*/  @!P0 NANOSLEEP.SYNCS 0x989680 ;  /* 0x009896800000895d */ /* 0x004fea0003900000 */
[----:B------:R-:W2:Y:S02]  /*84c0*/  @!P0 SYNCS.PHASECHK.TRANS64 P0, [R0+URZ], R3 ;  /* 0x00000003000085a7 */ /* 0x000ea400080010ff */
[----:B--2---:R-:W-:Y:S05]  /*84d0*/  @!P0 BRA `(.L_x_164) ;  /* 0xfffffffc00f08947 */ /* 0x004fea000383ffff */
[----:B------:R-:W-:Y:S05]  /*84e0*/  BRA `(.L_x_165) ;  /* 0xffffffa800bc7947 */ /* 0x000fea000383ffff */
.L_x_52:
[----:B------:R-:W-:-:S07]  /*84f0*/  MOV R0, UR4 ;  /* 0x0000000400007c02 */ /* 0x000fce0008000f00 */
.L_x_166:
[----:B-1----:R1:W2:Y:S02]  /*8500*/  SYNCS.PHASECHK.TRANS64.TRYWAIT P0, [R0+URZ], R3 ;  /* 0x00000003000075a7 */ /* 0x0022a400080011ff */
[----:B--2---:R-:W-:Y:S05]  /*8510*/  @!P0 NANOSLEEP.SYNCS 0x989680 ;  /* 0x009896800000895d */ /* 0x004fea0003900000 */
[----:B------:R-:W2:Y:S02]  /*8520*/  @!P0 SYNCS.PHASECHK.TRANS64 P0, [R0+URZ], R3 ;  /* 0x00000003000085a7 */ /* 0x000ea400080010ff */
[----:B--2---:R-:W-:Y:S05]  /*8530*/  @!P0 BRA `(.L_x_166) ;  /* 0xfffffffc00f08947 */ /* 0x004fea000383ffff */
[----:B------:R-:W-:Y:S05]  /*8540*/  BRA `(.L_x_167) ;  /* 0xffffffa800c87947 */ /* 0x000fea000383ffff */
.L_x_53:
[----:B------:R-:W-:-:S07]  /*8550*/  MOV R0, UR4 ;  /* 0x0000000400007c02 */ /* 0x000fce0008000f00 */
.L_x_168:
[----:B-1----:R1:W2:Y:S02]  /*8560*/  SYNCS.PHASECHK.TRANS64.TRYWAIT P0, [R0+URZ], R3 ;  /* 0x00000003000075a7 */ /* 0x0022a400080011ff */
[----:B--2---:R-:W-:Y:S05]  /*8570*/  @!P0 NANOSLEEP.SYNCS 0x989680 ;  /* 0x009896800000895d */ /* 0x004fea0003900000 */
[----:B------:R-:W2:Y:S02]  /*8580*/  @!P0 SYNCS.PHASECHK.TRANS64 P0, [R0+URZ], R3 ;  /* 0x00000003000085a7 */ /* 0x000ea400080010ff */
[----:B--2---:R-:W-:Y:S05]  /*8590*/  @!P0 BRA `(.L_x_168) ;  /* 0xfffffffc00f08947 */ /* 0x004fea000383ffff */
[----:B------:R-:W-:Y:S05]  /*85a0*/  BRA `(.L_x_169) ;  /* 0xffffffa800d47947 */ /* 0x000fea000383ffff */
.L_x_54:
[----:B------:R-:W-:-:S07]  /*85b0*/  MOV R0, UR4 ;  /* 0x0000000400007c02 */ /* 0x000fce0008000f00 */
.L_x_170:
[----:B-1----:R1:W2:Y:S02]  /*85c0*/  SYNCS.PHASECHK.TRANS64.TRYWAIT P0, [R0+URZ], R3 ;  /* 0x00000003000075a7 */ /* 0x0022a400080011ff */
[----:B--2---:R-:W-:Y:S05]  /*85d0*/  @!P0 NANOSLEEP.SYNCS 0x989680 ;  /* 0x009896800000895d */ /* 0x004fea0003900000 */
[----:B------:R-:W2:Y:S02]  /*85e0*/  @!P0 SYNCS.PHASECHK.TRANS64 P0, [R0+URZ], R3 ;  /* 0x00000003000085a7 */ /* 0x000ea400080010ff */
[----:B--2---:R-:W-:Y:S05]  /*85f0*/  @!P0 BRA `(.L_x_170) ;  /* 0xfffffffc00f08947 */ /* 0x004fea000383ffff */
[----:B------:R-:W-:Y:S05]  /*8600*/  BRA `(.L_x_171) ;  /* 0xffffffa800e07947 */ /* 0x000fea000383ffff */
.L_x_55:
[----:B------:R-:W-:-:S07]  /*8610*/  MOV R0, UR4 ;  /* 0x0000000400007c02 */ /* 0x000fce0008000f00 */
.L_x_172:
[----:B-1----:R1:W2:Y:S02]  /*8620*/  SYNCS.PHASECHK.TRANS64.TRYWAIT P0, [R0+URZ], R3 ;  /* 0x00000003000075a7 */ /* 0x0022a400080011ff */
[----:B--2---:R-:W-:Y:S05]  /*8630*/  @!P0 NANOSLEEP.SYNCS 0x989680 ;  /* 0x009896800000895d */ /* 0x004fea0003900000 */
[----:B------:R-:W2:Y:S02]  /*8640*/  @!P0 SYNCS.PHASECHK.TRANS64 P0, [R0+URZ], R3 ;  /* 0x00000003000085a7 */ /* 0x000ea400080010ff */
[----:B--2---:R-:W-:Y:S05]  /*8650*/  @!P0 BRA `(.L_x_172) ;  /* 0xfffffffc00f08947 */ /* 0x004fea000383ffff */
[----:B------:R-:W-:Y:S05]  /*8660*/  BRA `(.L_x_173) ;  /* 0xffffffa800ec7947 */ /* 0x000fea000383ffff */
.L_x_56:
[----:B------:R-:W-:-:S07]  /*8670*/  MOV R0, UR4 ;  /* 0x0000000400007c02 */ /* 0x000fce0008000f00 */
.L_x_174:
[----:B-1----:R1:W2:Y:S02]  /*8680*/  SYNCS.PHASECHK.TRANS64.TRYWAIT P0, [R0+URZ], R3 ;  /* 0x00000003000075a7 */ /* 0x0022a400080011ff */
[----:B--2---:R-:W-:Y:S05]  /*8690*/  @!P0 NANOSLEEP.SYNCS 0x989680 ;  /* 0x009896800000895d */ /* 0x004fea0003900000 */
[----:B------:R-:W2:Y:S02]  /*86a0*/  @!P0 SYNCS.PHASECHK.TRANS64 P0, [R0+URZ], R3 ;  /* 0x00000003000085a7 */ /* 0x000ea400080010ff */
[----:B--2---:R-:W-:Y:S05]  /*86b0*/  @!P0 BRA `(.L_x_174) ;  /* 0xfffffffc00f08947 */ /* 0x004fea000383ffff */
[----:B------:R-:W-:Y:S05]  /*86c0*/  BRA `(.L_x_175) ;  /* 0xffffffa800f87947 */ /* 0x000fea000383ffff */
.L_x_57:
[----:B------:R-:W-:-:S07]  /*86d0*/  MOV R0, UR4 ;  /* 0x0000000400007c02 */ /* 0x000fce0008000f00 */
.L_x_176:
[----:B-1----:R1:W2:Y:S02]  /*86e0*/  SYNCS.PHASECHK.TRANS64.TRYWAIT P0, [R0+URZ], R3 ;  /* 0x00000003000075a7 */ /* 0x0022a400080011ff */
[----:B--2---:R-:W-:Y:S05]  /*86f0*/  @!P0 NANOSLEEP.SYNCS 0x989680 ;  /* 0x009896800000895d */ /* 0x004fea0003900000 */
[----:B------:R-:W2:Y:S02]  /*8700*/  @!P0 SYNCS.PHASECHK.TRANS64 P0, [R0+URZ], R3 ;  /* 0x00000003000085a7 */ /* 0x000ea400080010ff */
[----:B--2---:R-:W-:Y:S05]  /*8710*/  @!P0 BRA `(.L_x_176) ;  /* 0xfffffffc00f08947 */ /* 0x004fea000383ffff */
[----:B------:R-:W-:Y:S05]  /*8720*/  BRA `(.L_x_177) ;  /* 0xffffffac00047947 */ /* 0x000fea000383ffff */
.L_x_58:
[----:B------:R-:W-:-:S07]  /*8730*/  MOV R0, UR4 ;  /* 0x0000000400007c02 */ /* 0x000fce0008000f00 */
.L_x_178:
[----:B-1----:R1:W2:Y:S02]  /*8740*/  SYNCS.PHASECHK.TRANS64.TRYWAIT P0, [R0+URZ], R3 ;  /* 0x00000003000075a7 */ /* 0x0022a400080011ff */
[----:B--2---:R-:W-:Y:S05]  /*8750*/  @!P0 NANOSLEEP.SYNCS 0x989680 ;  /* 0x009896800000895d */ /* 0x004fea0003900000 */
[----:B------:R-:W2:Y:S02]  /*8760*/  @!P0 SYNCS.PHASECHK.TRANS64 P0, [R0+URZ], R3 ;  /* 0x00000003000085a7 */ /* 0x000ea400080010ff */
[----:B--2---:R-:W-:Y:S05]  /*8770*/  @!P0 BRA `(.L_x_178) ;  /* 0xfffffffc00f08947 */ /* 0x004fea000383ffff */
[----:B------:R-:W-:Y:S05]  /*8780*/  BRA `(.L_x_179) ;  /* 0xffffffac00107947 */ /* 0x000fea000383ffff */
.L_x_59:
[----:B------:R-:W-:-:S07]  /*8790*/  MOV R0, UR4 ;  /* 0x0000000400007c02 */ /* 0x000fce0008000f00 */
.L_x_180:
[----:B-1----:R1:W2:Y:S02]  /*87a0*/  SYNCS.PHASECHK.TRANS64.TRYWAIT P0, [R0+URZ], R3 ;  /* 0x00000003000075a7 */ /* 0x0022a400080011ff */
[----:B--2---:R-:W-:Y:S05]  /*87b0*/  @!P0 NANOSLEEP.SYNCS 0x989680 ;  /* 0x009896800000895d */ /* 0x004fea0003900000 */
[----:B------:R-:W2:Y:S02]  /*87c0*/  @!P0 SYNCS.PHASECHK.TRANS64 P0, [R0+URZ], R3 ;  /* 0x00000003000085a7 */ /* 0x000ea400080010ff */
[----:B--2---:R-:W-:Y:S05]  /*87d0*/  @!P0 BRA `(.L_x_180) ;  /* 0xfffffffc00f08947 */ /* 0x004fea000383ffff */
[----:B------:R-:W-:Y:S05]  /*87e0*/  BRA `(.L_x_181) ;  /* 0xffffffac001c7947 */ /* 0x000fea000383ffff */
.L_x_60:
[----:B------:R-:W-:-:S07]  /*87f0*/  MOV R0, UR4 ;  /* 0x0000000400007c02 */ /* 0x000fce0008000f00 */
.L_x_182:
[----:B-1----:R1:W2:Y:S02]  /*8800*/  SYNCS.PHASECHK.TRANS64.TRYWAIT P0, [R0+URZ], R3 ;  /* 0x00000003000075a7 */ /* 0x0022a400080011ff */
[----:B--2---:R-:W-:Y:S05]  /*8810*/  @!P0 NANOSLEEP.SYNCS 0x989680 ;  /* 0x009896800000895d */ /* 0x004fea0003900000 */
[----:B------:R-:W2:Y:S02]  /*8820*/  @!P0 SYNCS.PHASECHK.TRANS64 P0, [R0+URZ], R3 ;  /* 0x00000003000085a7 */ /* 0x000ea400080010ff */
[----:B--2---:R-:W-:Y:S05]  /*8830*/  @!P0 BRA `(.L_x_182) ;  /* 0xfffffffc00f08947 */ /* 0x004fea000383ffff */
[----:B------:R-:W-:Y:S05]  /*8840*/  BRA `(.L_x_183) ;  /* 0xffffffac00287947 */ /* 0x000fea000383ffff */
.L_x_61:
[----:B------:R-:W-:-:S07]  /*8850*/  MOV R0, UR4 ;  /* 0x0000000400007c02 */ /* 0x000fce0008000f00 */
.L_x_184:
[----:B-1----:R1:W2:Y:S02]  /*8860*/  SYNCS.PHASECHK.TRANS64.TRYWAIT P0, [R0+URZ], R3 ;  /* 0x00000003000075a7 */ /* 0x0022a400080011ff */
[----:B--2---:R-:W-:Y:S05]  /*8870*/  @!P0 NANOSLEEP.SYNCS 0x989680 ;  /* 0x009896800000895d */ /* 0x004fea0003900000 */
[----:B------:R-:W2:Y:S02]  /*8880*/  @!P0 SYNCS.PHASECHK.TRANS64 P0, [R0+URZ], R3 ;  /* 0x00000003000085a7 */ /* 0x000ea400080010ff */
[----:B--2---:R-:W-:Y:S05]  /*8890*/  @!P0 BRA `(.L_x_184) ;  /* 0xfffffffc00f08947 */ /* 0x004fea000383ffff */
[----:B------:R-:W-:Y:S05]  /*88a0*/  BRA `(.L_x_185) ;  /* 0xffffffac00347947 */ /* 0x000fea000383ffff */
.L_x_62:
[----:B------:R-:W-:-:S07]  /*88b0*/  MOV R0, UR4 ;  /* 0x0000000400007c02 */ /* 0x000fce0008000f00 */
.L_x_186:
[----:B-1----:R1:W2:Y:S02]  /*88c0*/  SYNCS.PHASECHK.TRANS64.TRYWAIT P0, [R0+URZ], R3 ;  /* 0x00000003000075a7 */ /* 0x0022a400080011ff */
[----:B--2---:R-:W-:Y:S05]  /*88d0*/  @!P0 NANOSLEEP.SYNCS 0x989680 ;  /* 0x009896800000895d */ /* 0x004fea0003900000 */
[----:B------:R-:W2:Y:S02]  /*88e0*/  @!P0 SYNCS.PHASECHK.TRANS64 P0, [R0+URZ], R3 ;  /* 0x00000003000085a7 */ /* 0x000ea400080010ff */
[----:B--2---:R-:W-:Y:S05]  /*88f0*/  @!P0 BRA `(.L_x_186) ;  /* 0xfffffffc00f08947 */ /* 0x004fea000383ffff */
[----:B------:R-:W-:Y:S05]  /*8900*/  BRA `(.L_x_187) ;  /* 0xffffffac00407947 */ /* 0x000fea000383ffff */
.L_x_63:
[----:B------:R-:W-:-:S07]  /*8910*/  MOV R0, UR4 ;  /* 0x0000000400007c02 */ /* 0x000fce0008000f00 */
.L_x_188:
[----:B-1----:R1:W2:Y:S02]  /*8920*/  SYNCS.PHASECHK.TRANS64.TRYWAIT P0, [R0+URZ], R3 ;  /* 0x00000003000075a7 */ /* 0x0022a400080011ff */
[----:B--2---:R-:W-:Y:S05]  /*8930*/  @!P0 NANOSLEEP.SYNCS 0x989680 ;  /* 0x009896800000895d */ /* 0x004fea0003900000 */
[----:B------:R-:W2:Y:S02]  /*8940*/  @!P0 SYNCS.PHASECHK.TRANS64 P0, [R0+URZ], R3 ;  /* 0x00000003000085a7 */ /* 0x000ea400080010ff */
[----:B--2---:R-:W-:Y:S05]  /*8950*/  @!P0 BRA `(.L_x_188) ;  /* 0xfffffffc00f08947 */ /* 0x004fea000383ffff */
[----:B------:R-:W-:Y:S05]  /*8960*/  BRA `(.L_x_189) ;  /* 0xffffffac004c7947 */ /* 0x000fea000383ffff */
.L_x_64:
[----:B------:R-:W-:-:S07]  /*8970*/  MOV R0, UR4 ;  /* 0x0000000400007c02 */ /* 0x000fce0008000f00 */
.L_x_190:
[----:B-1----:R1:W2:Y:S02]  /*8980*/  SYNCS.PHASECHK.TRANS64.TRYWAIT P0, [R0+URZ], R3 ;  /* 0x00000003000075a7 */ /* 0x0022a400080011ff */
[----:B--2---:R-:W-:Y:S05]  /*8990*/  @!P0 NANOSLEEP.SYNCS 0x989680 ;  /* 0x009896800000895d */ /* 0x004fea0003900000 */
[----:B------:R-:W2:Y:S02]  /*89a0*/  @!P0 SYNCS.PHASECHK.TRANS64 P0, [R0+URZ], R3 ;  /* 0x00000003000085a7 */ /* 0x000ea400080010ff */
[----:B--2---:R-:W-:Y:S05]  /*89b0*/  @!P0 BRA `(.L_x_190) ;  /* 0xfffffffc00f08947 */ /* 0x004fea000383ffff */
[----:B------:R-:W-:Y:S05]  /*89c0*/  BRA `(.L_x_191) ;  /* 0xffffffac00587947 */ /* 0x000fea000383ffff */
.L_x_65:
[----:B------:R-:W-:-:S07]  /*89d0*/  MOV R0, UR4 ;  /* 0x0000000400007c02 */ /* 0x000fce0008000f00 */
.L_x_192:
[----:B-1----:R1:W2:Y:S02]  /*89e0*/  SYNCS.PHASECHK.TRANS64.TRYWAIT P0, [R0+URZ], R3 ;  /* 0x00000003000075a7 */ /* 0x0022a400080011ff */
[----:B--2---:R-:W-:Y:S05]  /*89f0*/  @!P0 NANOSLEEP.SYNCS 0x989680 ;  /* 0x009896800000895d */ /* 0x004fea0003900000 */
[----:B------:R-:W2:Y:S02]  /*8a00*/  @!P0 SYNCS.PHASECHK.TRANS64 P0, [R0+URZ], R3 ;  /* 0x00000003000085a7 */ /* 0x000ea400080010ff */
[----:B--2---:R-:W-:Y:S05]  /*8a10*/  @!P0 BRA `(.L_x_192) ;  /* 0xfffffffc00f08947 */ /* 0x004fea000383ffff */
[----:B------:R-:W-:Y:S05]  /*8a20*/  BRA `(.L_x_193) ;  /* 0xffffffac00647947 */ /* 0x000fea000383ffff */
.L_x_66:
[----:B------:R-:W-:-:S07]  /*8a30*/  MOV R0, UR4 ;  /* 0x0000000400007c02 */ /* 0x000fce0008000f00 */
.L_x_194:
[----:B-1----:R1:W2:Y:S02]  /*8a40*/  SYNCS.PHASECHK.TRANS64.TRYWAIT P0, [R0+URZ], R3 ;  /* 0x00000003000075a7 */ /* 0x0022a400080011ff */
[----:B--2---:R-:W-:Y:S05]  /*8a50*/  @!P0 NANOSLEEP.SYNCS 0x989680 ;  /* 0x009896800000895d */ /* 0x004fea0003900000 */
[----:B------:R-:W2:Y:S02]  /*8a60*/  @!P0 SYNCS.PHASECHK.TRANS64 P0, [R0+URZ], R3 ;  /* 0x00000003000085a7 */ /* 0x000ea400080010ff */
[----:B--2---:R-:W-:Y:S05]  /*8a70*/  @!P0 BRA `(.L_x_194) ;  /* 0xfffffffc00f08947 */ /* 0x004fea000383ffff */
[----:B------:R-:W-:Y:S05]  /*8a80*/  BRA `(.L_x_195) ;  /* 0xffffffac00707947 */ /* 0x000fea000383ffff */
.L_x_67:
[----:B------:R-:W-:-:S07]  /*8a90*/  MOV R0, UR4 ;  /* 0x0000000400007c02 */ /* 0x000fce0008000f00 */
.L_x_196:
[----:B-1----:R1:W2:Y:S02]  /*8aa0*/  SYNCS.PHASECHK.TRANS64.TRYWAIT P0, [R0+URZ], R3 ;  /* 0x00000003000075a7 */ /* 0x0022a400080011ff */
[----:B--2---:R-:W-:Y:S05]  /*8ab0*/  @!P0 NANOSLEEP.SYNCS 0x989680 ;  /* 0x009896800000895d */ /* 0x004fea0003900000 */
[----:B------:R-:W2:Y:S02]  /*8ac0*/  @!P0 SYNCS.PHASECHK.TRANS64 P0, [R0+URZ], R3 ;  /* 0x00000003000085a7 */ /* 0x000ea400080010ff */
[----:B--2---:R-:W-:Y:S05]  /*8ad0*/  @!P0 BRA `(.L_x_196) ;  /* 0xfffffffc00f08947 */ /* 0x004fea000383ffff */
[----:B------:R-:W-:Y:S05]  /*8ae0*/  BRA `(.L_x_197) ;  /* 0xffffffac007c7947 */ /* 0x000fea000383ffff */
.L_x_68:
[----:B------:R-:W-:-:S07]  /*8af0*/  MOV R0, UR4 ;  /* 0x0000000400007c02 */ /* 0x000fce0008000f00 */
.L_x_198:
[----:B-1----:R1:W2:Y:S02]  /*8b00*/  SYNCS.PHASECHK.TRANS64.TRYWAIT P0, [R0+URZ], R3 ;  /* 0x00000003000075a7 */ /* 0x0022a400080011ff */
[----:B--2---:R-:W-:Y:S05]  /*8b10*/  @!P0 NANOSLEEP.SYNCS 0x989680 ;  /* 0x009896800000895d */ /* 0x004fea0003900000 */
[----:B------:R-:W2:Y:S02]  /*8b20*/  @!P0 SYNCS.PHASECHK.TRANS64 P0, [R0+URZ], R3 ;  /* 0x00000003000085a7 */ /* 0x000ea400080010ff */
[----:B--2---:R-:W-:Y:S05]  /*8b30*/  @!P0 BRA `(.L_x_198) ;  /* 0xfffffffc00f08947 */ /* 0x004fea000383ffff */
[----:B------:R-:W-:Y:S05]  /*8b40*/  BRA `(.L_x_199) ;  /* 0xffffffac00887947 */ /* 0x000fea000383ffff */
.L_x_69:
[----:B------:R-:W-:-:S07]  /*8b50*/  MOV R0, UR4 ;  /* 0x0000000400007c02 */ /* 0x000fce0008000f00 */
.L_x_200:
[----:B-1----:R1:W2:Y:S02]  /*8b60*/  SYNCS.PHASECHK.TRANS64.TRYWAIT P0, [R0+URZ], R3 ;  /* 0x00000003000075a7 */ /* 0x0022a400080011ff */
[----:B--2---:R-:W-:Y:S05]  /*8b70*/  @!P0 NANOSLEEP.SYNCS 0x989680 ;  /* 0x009896800000895d */ /* 0x004fea0003900000 */
[----:B------:R-:W2:Y:S02]  /*8b80*/  @!P0 SYNCS.PHASECHK.TRANS64 P0, [R0+URZ], R3 ;  /* 0x00000003000085a7 */ /* 0x000ea400080010ff */
[----:B--2---:R-:W-:Y:S05]  /*8b90*/  @!P0 BRA `(.L_x_200) ;  /* 0xfffffffc00f08947 */ /* 0x004fea000383ffff */
[----:B------:R-:W-:Y:S05]  /*8ba0*/  BRA `(.L_x_201) ;  /* 0xffffffac00947947 */ /* 0x000fea000383ffff */
.L_x_70:
[----:B------:R-:W-:-:S07]  /*8bb0*/  MOV R0, UR4 ;  /* 0x0000000400007c02 */ /* 0x000fce0008000f00 */
.L_x_202:
[----:B-1----:R1:W2:Y:S02]  /*8bc0*/  SYNCS.PHASECHK.TRANS64.TRYWAIT P0, [R0+URZ], R3 ;  /* 0x00000003000075a7 */ /* 0x0022a400080011ff */
[----:B--2---:R-:W-:Y:S05]  /*8bd0*/  @!P0 NANOSLEEP.SYNCS 0x989680 ;  /* 0x009896800000895d */ /* 0x004fea0003900000 */
[----:B------:R-:W2:Y:S02]  /*8be0*/  @!P0 SYNCS.PHASECHK.TRANS64 P0, [R0+URZ], R3 ;  /* 0x00000003000085a7 */ /* 0x000ea400080010ff */
[----:B--2---:R-:W-:Y:S05]  /*8bf0*/  @!P0 BRA `(.L_x_202) ;  /* 0xfffffffc00f08947 */ /* 0x004fea000383ffff */
[----:B------:R-:W-:Y:S05]  /*8c00*/  BRA `(.L_x_203) ;  /* 0xffffffac00a07947 */ /* 0x000fea000383ffff */
.L_x_71:
[----:B------:R-:W-:-:S07]  /*8c10*/  MOV R0, UR4 ;  /* 0x0000000400007c02 */ /* 0x000fce0008000f00 */
.L_x_204:
[----:B-1----:R1:W2:Y:S02]  /*8c20*/  SYNCS.PHASECHK.TRANS64.TRYWAIT P0, [R0+URZ], R3 ;  /* 0x00000003000075a7 */ /* 0x0022a400080011ff */
[----:B--2---:R-:W-:Y:S05]  /*8c30*/  @!P0 NANOSLEEP.SYNCS 0x989680 ;  /* 0x009896800000895d */ /* 0x004fea0003900000 */
[----:B------:R-:W2:Y:S02]  /*8c40*/  @!P0 SYNCS.PHASECHK.TRANS64 P0, [R0+URZ], R3 ;  /* 0x00000003000085a7 */ /* 0x000ea400080010ff */
[----:B--2---:R-:W-:Y:S05]  /*8c50*/  @!P0 BRA `(.L_x_204) ;  /* 0xfffffffc00f08947 */ /* 0x004fea000383ffff */
[----:B------:R-:W-:Y:S05]  /*8c60*/  BRA `(.L_x_205) ;  /* 0xffffffac00ac7947 */ /* 0x000fea000383ffff */
.L_x_72:
[----:B------:R-:W-:-:S07]  /*8c70*/  MOV R0, UR4 ;  /* 0x0000000400007c02 */ /* 0x000fce0008000f00 */
.L_x_206:
[----:B-1----:R1:W2:Y:S02]  /*8c80*/  SYNCS.PHASECHK.TRANS64.TRYWAIT P0, [R0+URZ], R3 ;  /* 0x00000003000075a7 */ /* 0x0022a400080011ff */
[----:B--2---:R-:W-:Y:S05]  /*8c90*/  @!P0 NANOSLEEP.SYNCS 0x989680 ;  /* 0x009896800000895d */ /* 0x004fea0003900000 */
[----:B------:R-:W2:Y:S02]  /*8ca0*/  @!P0 SYNCS.PHASECHK.TRANS64 P0, [R0+URZ], R3 ;  /* 0x00000003000085a7 */ /* 0x000ea400080010ff */
[----:B--2---:R-:W-:Y:S05]  /*8cb0*/  @!P0 BRA `(.L_x_206) ;  /* 0xfffffffc00f08947 */ /* 0x004fea000383ffff */
[----:B------:R-:W-:Y:S05]  /*8cc0*/  BRA `(.L_x_207) ;  /* 0xffffffac00b87947 */ /* 0x000fea000383ffff */
.L_x_73:
[----:B------:R-:W-:-:S07]  /*8cd0*/  MOV R0, UR4 ;  /* 0x0000000400007c02 */ /* 0x000fce0008000f00 */
.L_x_208:
[----:B-1----:R1:W2:Y:S02]  /*8ce0*/  SYNCS.PHASECHK.TRANS64.TRYWAIT P0, [R0+URZ], R3 ;  /* 0x00000003000075a7 */ /* 0x0022a400080011ff */
[----:B--2---:R-:W-:Y:S05]  /*8cf0*/  @!P0 NANOSLEEP.SYNCS 0x989680 ;  /* 0x009896800000895d */ /* 0x004fea0003900000 */
[----:B------:R-:W2:Y:S02]  /*8d00*/  @!P0 SYNCS.PHASECHK.TRANS64 P0, [R0+URZ], R3 ;  /* 0x00000003000085a7 */ /* 0x000ea400080010ff */
[----:B--2---:R-:W-:Y:S05]  /*8d10*/  @!P0 BRA `(.L_x_208) ;  /* 0xfffffffc00f08947 */ /* 0x004fea000383ffff */
[----:B------:R-:W-:Y:S05]  /*8d20*/  BRA `(.L_x_209) ;  /* 0xffffffac00c47947 */ /* 0x000fea000383ffff */
.L_x_74:
[----:B------:R-:W-:-:S07]  /*8d30*/  MOV R0, UR4 ;  /* 0x0000000400007c02 */ /* 0x000fce0008000f00 */
.L_x_210:
[----:B-1----:R1:W2:Y:S02]  /*8d40*/  SYNCS.PHASECHK.TRANS64.TRYWAIT P0, [R0+URZ], R3 ;  /* 0x00000003000075a7 */ /* 0x0022a400080011ff */
[----:B--2---:R-:W-:Y:S05]  /*8d50*/  @!P0 NANOSLEEP.SYNCS 0x989680 ;  /* 0x009896800000895d */ /* 0x004fea0003900000 */
[----:B------:R-:W2:Y:S02]  /*8d60*/  @!P0 SYNCS.PHASECHK.TRANS64 P0, [R0+URZ], R3 ;  /* 0x00000003000085a7 */ /* 0x000ea400080010ff */
[----:B--2---:R-:W-:Y:S05]  /*8d70*/  @!P0 BRA `(.L_x_210) ;  /* 0xfffffffc00f08947 */ /* 0x004fea000383ffff */
[----:B------:R-:W-:Y:S05]  /*8d80*/  BRA `(.L_x_211) ;  /* 0xffffffac00d07947 */ /* 0x000fea000383ffff */
.L_x_75:
[----:B------:R-:W-:-:S07]  /*8d90*/  MOV R0, UR4 ;  /* 0x0000000400007c02 */ /* 0x000fce0008000f00 */
.L_x_212:
[----:B-1----:R1:W2:Y:S02]  /*8da0*/  SYNCS.PHASECHK.TRANS64.TRYWAIT P0, [R0+URZ], R3 ;  /* 0x00000003000075a7 */ /* 0x0022a400080011ff */
[----:B--2---:R-:W-:Y:S05]  /*8db0*/  @!P0 NANOSLEEP.SYNCS 0x989680 ;  /* 0x009896800000895d */ /* 0x004fea0003900000 */
[----:B------:R-:W2:Y:S02]  /*8dc0*/  @!P0 SYNCS.PHASECHK.TRANS64 P0, [R0+URZ], R3 ;  /* 0x00000003000085a7 */ /* 0x000ea400080010ff */
[----:B--2---:R-:W-:Y:S05]  /*8dd0*/  @!P0 BRA `(.L_x_212) ;  /* 0xfffffffc00f08947 */ /* 0x004fea000383ffff */
[----:B------:R-:W-:Y:S05]  /*8de0*/  BRA `(.L_x_213) ;  /* 0xffffffac00dc7947 */ /* 0x000fea000383ffff */
.L_x_76:
[----:B------:R-:W-:-:S07]  /*8df0*/  MOV R0, UR4 ;  /* 0x0000000400007c02 */ /* 0x000fce0008000f00 */
.L_x_214:
[----:B-1----:R1:W2:Y:S02]  /*8e00*/  SYNCS.PHASECHK.TRANS64.TRYWAIT P0, [R0+URZ], R3 ;  /* 0x00000003000075a7 */ /* 0x0022a400080011ff */
[----:B--2---:R-:W-:Y:S05]  /*8e10*/  @!P0 NANOSLEEP.SYNCS 0x989680 ;  /* 0x009896800000895d */ /* 0x004fea0003900000 */
[----:B------:R-:W2:Y:S02]  /*8e20*/  @!P0 SYNCS.PHASECHK.TRANS64 P0, [R0+URZ], R3 ;  /* 0x00000003000085a7 */ /* 0x000ea400080010ff */
[----:B--2---:R-:W-:Y:S05]  /*8e30*/  @!P0 BRA `(.L_x_214) ;  /* 0xfffffffc00f08947 */ /* 0x004fea000383ffff */
[----:B------:R-:W-:Y:S05]  /*8e40*/  BRA `(.L_x_215) ;  /* 0xffffffac00e87947 */ /* 0x000fea000383ffff */
.L_x_77:
[----:B------:R-:W-:-:S07]  /*8e50*/  MOV R0, UR4 ;  /* 0x0000000400007c02 */ /* 0x000fce0008000f00 */
.L_x_216:
[----:B-1----:R1:W2:Y:S02]  /*8e60*/  SYNCS.PHASECHK.TRANS64.TRYWAIT P0, [R0+URZ], R3 ;  /* 0x00000003000075a7 */ /* 0x0022a400080011ff */
[----:B--2---:R-:W-:Y:S05]  /*8e70*/  @!P0 NANOSLEEP.SYNCS 0x989680 ;  /* 0x009896800000895d */ /* 0x004fea0003900000 */
[----:B------:R-:W2:Y:S02]  /*8e80*/  @!P0 SYNCS.PHASECHK.TRANS64 P0, [R0+URZ], R3 ;  /* 0x00000003000085a7 */ /* 0x000ea400080010ff */
[----:B--2---:R-:W-:Y:S05]  /*8e90*/  @!P0 BRA `(.L_x_216) ;  /* 0xfffffffc00f08947 */ /* 0x004fea000383ffff */
[----:B------:R-:W-:Y:S05]  /*8ea0*/  BRA `(.L_x_217) ;  /* 0xffffffac00f47947 */ /* 0x000fea000383ffff */
.L_x_78:
[----:B------:R-:W-:-:S07]  /*8eb0*/  MOV R0, UR4 ;  /* 0x0000000400007c02 */ /* 0x000fce0008000f00 */
.L_x_218:
[----:B-1----:R1:W2:Y:S02]  /*8ec0*/  SYNCS.PHASECHK.TRANS64.TRYWAIT P0, [R0+URZ], R3 ;  /* 0x00000003000075a7 */ /* 0x0022a400080011ff */
[----:B--2---:R-:W-:Y:S05]  /*8ed0*/  @!P0 NANOSLEEP.SYNCS 0x989680 ;  /* 0x009896800000895d */ /* 0x004fea0003900000 */
[----:B------:R-:W2:Y:S02]  /*8ee0*/  @!P0 SYNCS.PHASECHK.TRANS64 P0, [R0+URZ], R3 ;  /* 0x00000003000085a7 */ /* 0x000ea400080010ff */
[----:B--2---:R-:W-:Y:S05]  /*8ef0*/  @!P0 BRA `(.L_x_218) ;  /* 0xfffffffc00f08947 */ /* 0x004fea000383ffff */
[----:B------:R-:W-:Y:S05]  /*8f00*/  BRA `(.L_x_219) ;  /* 0xffffffb000007947 */ /* 0x000fea000383ffff */
.L_x_81:
[----:B--2---:R2:W3:Y:S02]  /*8f10*/  SYNCS.PHASECHK.TRANS64.TRYWAIT P0, [R2+URZ+0x2c0], R4 ;  /* 0x0002c004020075a7 */ /* 0x0044e400080011ff */
[----:B---3--:R-:W-:Y:S05]  /*8f20*/  @!P0 NANOSLEEP.SYNCS 0x989680 ;  /* 0x009896800000895d */ /* 0x008fea0003900000 */
[----:B------:R-:W3:Y:S02]  /*8f30*/  @!P0 SYNCS.PHASECHK.TRANS64 P0, [R2+URZ+0x2c0], R4 ;  /* 0x0002c004020085a7 */ /* 0x000ee400080010ff */
[----:B---3--:R-:W-:Y:S05]  /*8f40*/  @!P0 BRA `(.L_x_81) ;  /* 0xfffffffc00f08947 */ /* 0x008fea000383ffff */
[----:B------:R-:W-:Y:S05]  /*8f50*/  BRA `(.L_x_220) ;  /* 0xffffffb0005c7947 */ /* 0x000fea000383ffff */
.L_x_82:
[----:B------:R-:W-:-:S07]  /*8f60*/  MOV R2, UR5 ;  /* 0x0000000500027c02 */ /* 0x000fce0008000f00 */
.L_x_221:
[----:B--2---:R2:W3:Y:S02]  /*8f70*/  SYNCS.PHASECHK.TRANS64.TRYWAIT P0, [R2+URZ+0x270], R5 ;  /* 0x00027005020075a7 */ /* 0x0044e400080011ff */
[----:B---3--:R-:W-:Y:S05]  /*8f80*/  @!P0 NANOSLEEP.SYNCS 0x989680 ;  /* 0x009896800000895d */ /* 0x008fea0003900000 */
[----:B------:R-:W3:Y:S02]  /*8f90*/  @!P0 SYNCS.PHASECHK.TRANS64 P0, [R2+URZ+0x270], R5 ;  /* 0x00027005020085a7 */ /* 0x000ee400080010ff */
[----:B---3--:R-:W-:Y:S05]  /*8fa0*/  @!P0 BRA `(.L_x_221) ;  /* 0xfffffffc00f08947 */ /* 0x008fea000383ffff */
[----:B------:R-:W-:Y:S05]  /*8fb0*/  BRA `(.L_x_222) ;  /* 0xffffffb0006c7947 */ /* 0x000fea000383ffff */
.L_x_83:
[----:B--2---:R2:W3:Y:S02]  /*8fc0*/  SYNCS.PHASECHK.TRANS64.TRYWAIT P1, [R2+URZ+0x260], R4 ;  /* 0x00026004020075a7 */ /* 0x0044e400080211ff */
[----:B---3--:R-:W-:Y:S05]  /*8fd0*/  @!P1 NANOSLEEP.SYNCS 0x989680 ;  /* 0x009896800000995d */ /* 0x008fea0003900000 */
[----:B------:R-:W3:Y:S02]  /*8fe0*/  @!P1 SYNCS.PHASECHK.TRANS64 P1, [R2+URZ+0x260], R4 ;  /* 0x00026004020095a7 */ /* 0x000ee400080210ff */
[----:B---3--:R-:W-:Y:S05]  /*8ff0*/  @!P1 BRA `(.L_x_83) ;  /* 0xfffffffc00f09947 */ /* 0x008fea000383ffff */
[----:B------:R-:W-:Y:S05]  /*9000*/  BRA `(.L_x_223) ;  /* 0xffffffb0009c7947 */ /* 0x000fea000383ffff */
.L_x_86:
[----:B------:R-:W-:-:S07]  /*9010*/  MOV R0, UR5 ;  /* 0x0000000500007c02 */ /* 0x000fce0008000f00 */
.L_x_224:
[----:B--2---:R2:W3:Y:S02]  /*9020*/  SYNCS.PHASECHK.TRANS64.TRYWAIT P0, [R0+URZ+0x270], R2 ;  /* 0x00027002000075a7 */ /* 0x0044e400080011ff */
[----:B---3--:R-:W-:Y:S05]  /*9030*/  @!P0 NANOSLEEP.SYNCS 0x989680 ;  /* 0x009896800000895d */ /* 0x008fea0003900000 */
[----:B------:R-:W3:Y:S02]  /*9040*/  @!P0 SYNCS.PHASECHK.TRANS64 P0, [R0+URZ+0x270], R2 ;  /* 0x00027002000085a7 */ /* 0x000ee400080010ff */
[----:B---3--:R-:W-:Y:S05]  /*9050*/  @!P0 BRA `(.L_x_224) ;  /* 0xfffffffc00f08947 */ /* 0x008fea000383ffff */
[----:B------:R-:W-:Y:S05]  /*9060*/  BRA `(.L_x_85) ;  /* 0xffffffb000f07947 */ /* 0x000fea000383ffff */
.L_x_95:
[----:B--2---:R-:W-:-:S04]  /*9070*/  MOV R5, UR4 ;  /* 0x0000000400057c02 */ /* 0x004fc80008000f00 */
[----:B------:R2:W3:Y:S03]  /*9080*/  SYNCS.PHASECHK.TRANS64.TRYWAIT P0, [R5+URZ+0x8], R6 ;  /* 0x00000806050075a7 */ /* 0x0004e600080011ff */
[----:B---3--:R-:W-:Y:S05]  /*9090*/  @!P0 NANOSLEEP.SYNCS 0x989680 ;  /* 0x009896800000895d */ /* 0x008fea0003900000 */
[----:B------:R-:W3:Y:S02]  /*90a0*/  @!P0 SYNCS.PHASECHK.TRANS64 P0, [R5+URZ+0x8], R6 ;  /* 0x00000806050085a7 */ /* 0x000ee400080010ff */
[----:B---3--:R-:W-:Y:S05]  /*90b0*/  @!P0 BRA `(.L_x_95) ;  /* 0xfffffffc00ec8947 */ /* 0x008fea000383ffff */
[----:B------:R-:W-:Y:S05]  /*90c0*/  BRA `(.L_x_94) ;  /* 0xffffffb400a47947 */ /* 0x000fea000383ffff */
.L_x_97:
[----:B------:R-:W-:Y:S01]  /*90d0*/  BSSY B0, `(.L_x_225) ;  /* 0x0000006000007945 */ /* 0x000fe20003800000 */
[----:B------:R-:W-:-:S07]  /*90e0*/  MOV R15, 0xffffffff ;  /* 0xffffffff000f7802 */ /* 0x000fce0000000f00 */
[----:B-12--5:R-:W-:Y:S05]  /*90f0*/  WARPSYNC.COLLECTIVE R15, `(.L_x_226) ;  /* 0x000000000f0c7348 */ /* 0x026fea0003c00000 */
[----:B------:R-:W-:Y:S02]  /*9100*/  ELECT P6, UR79, PT ;  /* 0x00000000004f782f */ /* 0x000fe400038c0000 */
[----:B------:R-:W-:Y:S01]  /*9110*/  MOV R14, UR79 ;  /* 0x0000004f000e7c02 */ /* 0x000fe20008000f00 */
[----:B-12--5:R-:W-:Y:S10]  /*9120*/  ENDCOLLECTIVE ;  /* 0x000000000000791b */ /* 0x026ff40003800000 */
.L_x_226:
[----:B------:R-:W-:Y:S05]  /*9130*/  BSYNC B0 ;  /* 0x0000000000007941 */ /* 0x000fea0003800000 */
.L_x_225:
[----:B------:R-:W-:Y:S01]  /*9140*/  PLOP3.LUT P0, PT, P6, PT, PT, 0x80, 0x8 ;  /* 0x000000000008781c */ /* 0x000fe2000370f070 */
[----:B------:R-:W-:-:S12]  /*9150*/  BRA `(.L_x_227) ;  /* 0xffffffb400d07947 */ /* 0x000fd8000383ffff */
.L_x_99:
[----:B--2---:R-:W-:-:S04]  /*9160*/  MOV R0, UR4 ;  /* 0x0000000400007c02 */ /* 0x004fc80008000f00 */
[----:B------:R2:W3:Y:S03]  /*9170*/  SYNCS.PHASECHK.TRANS64.TRYWAIT P0, [R0+URZ+0x8], R4 ;  /* 0x00000804000075a7 */ /* 0x0004e600080011ff */
[----:B---3--:R-:W-:Y:S05]  /*9180*/  @!P0 NANOSLEEP.SYNCS 0x989680 ;  /* 0x009896800000895d */ /* 0x008fea0003900000 */
[----:B------:R-:W3:Y:S02]  /*9190*/  @!P0 SYNCS.PHASECHK.TRANS64 P0, [R0+URZ+0x8], R4 ;  /* 0x00000804000085a7 */ /* 0x000ee400080010ff */
[----:B---3--:R-:W-:Y:S05]  /*91a0*/  @!P0 BRA `(.L_x_99) ;  /* 0xfffffffc00ec8947 */ /* 0x008fea000383ffff */
[----:B------:R-:W-:Y:S05]  /*91b0*/  BRA `(.L_x_98) ;  /* 0xffffffb400d47947 */ /* 0x000fea000383ffff */
.L_x_100:
[----:B--2---:R2:W3:Y:S02]  /*91c0*/  SYNCS.PHASECHK.TRANS64.TRYWAIT P0, [R0+URZ+0x260], R4 ;  /* 0x00026004000075a7 */ /* 0x0044e400080011ff */
[----:B---3--:R-:W-:Y:S05]  /*91d0*/  @!P0 NANOSLEEP.SYNCS 0x989680 ;  /* 0x009896800000895d */ /* 0x008fea0003900000 */
[----:B------:R-:W3:Y:S02]  /*91e0*/  @!P0 SYNCS.PHASECHK.TRANS64 P0, [R0+URZ+0x260], R4 ;  /* 0x00026004000085a7 */ /* 0x000ee400080010ff */
[----:B---3--:R-:W-:Y:S05]  /*91f0*/  @!P0 BRA `(.L_x_100) ;  /* 0xfffffffc00f08947 */ /* 0x008fea000383ffff */
[----:B------:R-:W-:Y:S05]  /*9200*/  BRA `(.L_x_228) ;  /* 0xffffffb800b07947 */ /* 0x000fea000383ffff */
.L_x_102:
[----:B------:R-:W-:-:S07]  /*9210*/  MOV R0, UR8 ;  /* 0x0000000800007c02 */ /* 0x000fce0008000f00 */
.L_x_229:
[----:B--2---:R2:W3:Y:S02]  /*9220*/  SYNCS.PHASECHK.TRANS64.TRYWAIT P0, [R0+URZ+0x2a0], R4 ;  /* 0x0002a004000075a7 */ /* 0x0044e400080011ff */
[----:B---3--:R-:W-:Y:S05]  /*9230*/  @!P0 NANOSLEEP.SYNCS 0x989680 ;  /* 0x009896800000895d */ /* 0x008fea0003900000 */
[----:B------:R-:W3:Y:S02]  /*9240*/  @!P0 SYNCS.PHASECHK.TRANS64 P0, [R0+URZ+0x2a0], R4 ;  /* 0x0002a004000085a7 */ /* 0x000ee400080010ff */
[----:B---3--:R-:W-:Y:S05]  /*9250*/  @!P0 BRA `(.L_x_229) ;  /* 0xfffffffc00f08947 */ /* 0x008fea000383ffff */
[----:B------:R-:W-:Y:S05]  /*9260*/  BRA `(.L_x_230) ;  /* 0xffffffb800fc7947 */ /* 0x000fea000383ffff */
.L_x_105:
[----:B------:R-:W-:Y:S07]  /*9270*/  MOV R0, UR7 ;  /* 0x0000000700007c02 */ /* 0x000fee0008000f00 */
.L_x_231:
[----:B--2---:R2:W3:Y:S02]  /*9280*/  SYNCS.PHASECHK.TRANS64.TRYWAIT P0, [R0+URZ], R4 ;  /* 0x00000004000075a7 */ /* 0x0044e400080011ff */
[----:B---3--:R-:W-:Y:S05]  /*9290*/  @!P0 NANOSLEEP.SYNCS 0x989680 ;  /* 0x009896800000895d */ /* 0x008fea0003900000 */
[----:B------:R-:W3:Y:S02]  /*92a0*/  @!P0 SYNCS.PHASECHK.TRANS64 P0, [R0+URZ], R4 ;  /* 0x00000004000085a7 */ /* 0x000ee400080010ff */
[----:B---3--:R-:W-:Y:S05]  /*92b0*/  @!P0 BRA `(.L_x_231) ;  /* 0xfffffffc00f08947 */ /* 0x008fea000383ffff */
[----:B------:R-:W-:Y:S05]  /*92c0*/  BRA `(.L_x_104) ;  /* 0xffffffbc00107947 */ /* 0x000fea000383ffff */
.L_x_109:
[----:B--2---:R-:W-:-:S07]  /*92d0*/  MOV R0, UR7 ;  /* 0x0000000700007c02 */ /* 0x004fce0008000f00 */
.L_x_232:
[----:B--2---:R2:W3:Y:S02]  /*92e0*/  SYNCS.PHASECHK.TRANS64.TRYWAIT P0, [R0+URZ], R2 ;  /* 0x00000002000075a7 */ /* 0x0044e400080011ff */
[----:B---3--:R-:W-:Y:S05]  /*92f0*/  @!P0 NANOSLEEP.SYNCS 0x989680 ;  /* 0x009896800000895d */ /* 0x008fea0003900000 */
[----:B------:R-:W3:Y:S02]  /*9300*/  @!P0 SYNCS.PHASECHK.TRANS64 P0, [R0+URZ], R2 ;  /* 0x00000002000085a7 */ /* 0x000ee400080010ff */
[----:B---3--:R-:W-:Y:S05]  /*9310*/  @!P0 BRA `(.L_x_232) ;  /* 0xfffffffc00f08947 */ /* 0x008fea000383ffff */
[----:B------:R-:W-:Y:S05]  /*9320*/  BRA `(.L_x_233) ;  /* 0xffffffbc00dc7947 */ /* 0x000fea000383ffff */
.L_x_110:
[----:B------:R-:W-:-:S07]  /*9330*/  MOV R0, UR7 ;  /* 0x0000000700007c02 */ /* 0x000fce0008000f00 */
.L_x_234:
[----:B-1----:R1:W2:Y:S02]  /*9340*/  SYNCS.PHASECHK.TRANS64.TRYWAIT P0, [R0+URZ], R3 ;  /* 0x00000003000075a7 */ /* 0x0022a400080011ff */
[----:B--2---:R-:W-:Y:S05]  /*9350*/  @!P0 NANOSLEEP.SYNCS 0x989680 ;  /* 0x009896800000895d */ /* 0x004fea0003900000 */
[----:B------:R-:W2:Y:S02]  /*9360*/  @!P0 SYNCS.PHASECHK.TRANS64 P0, [R0+URZ], R3 ;  /* 0x00000003000085a7 */ /* 0x000ea400080010ff */
[----:B--2---:R-:W-:Y:S05]  /*9370*/  @!P0 BRA `(.L_x_234) ;  /* 0xfffffffc00f08947 */ /* 0x004fea000383ffff */
[----:B------:R-:W-:Y:S05]  /*9380*/  BRA `(.L_x_235) ;  /* 0xffffffbc00e87947 */ /* 0x000fea000383ffff */
.L_x_111:
[----:B------:R-:W-:-:S07]  /*9390*/  MOV R0, UR7 ;  /* 0x0000000700007c02 */ /* 0x000fce0008000f00 */
.L_x_236:
[----:B-1----:R1:W2:Y:S02]  /*93a0*/  SYNCS.PHASECHK.TRANS64.TRYWAIT P0, [R0+URZ], R3 ;  /* 0x00000003000075a7 */ /* 0x0022a400080011ff */
[----:B--2---:R-:W-:Y:S05]  /*93b0*/  @!P0 NANOSLEEP.SYNCS 0x989680 ;  /* 0x009896800000895d */ /* 0x004fea0003900000 */
[----:B------:R-:W2:Y:S02]  /*93c0*/  @!P0 SYNCS.PHASECHK.TRANS64 P0, [R0+URZ], R3 ;  /* 0x00000003000085a7 */ /* 0x000ea400080010ff */
[----:B--2---:R-:W-:Y:S05]  /*93d0*/  @!P0 BRA `(.L_x_236) ;  /* 0xfffffffc00f08947 */ /* 0x004fea000383ffff */
[----:B------:R-:W-:Y:S05]  /*93e0*/  BRA `(.L_x_237) ;  /* 0xffffffbc00f47947 */ /* 0x000fea000383ffff */
.L_x_114:
[----:B------:R-:W-:-:S07]  /*93f0*/  MOV R0, UR6 ;  /* 0x0000000600007c02 */ /* 0x000fce0008000f00 */
.L_x_238:
[----:B-1----:R1:W2:Y:S02]  /*9400*/  SYNCS.PHASECHK.TRANS64.TRYWAIT P1, [R0+URZ+0x2e0], R2 ;  /* 0x0002e002000075a7 */ /* 0x0022a400080211ff */
[----:B--2---:R-:W-:Y:S05]  /*9410*/  @!P1 NANOSLEEP.SYNCS 0x989680 ;  /* 0x009896800000995d */ /* 0x004fea0003900000 */
[----:B------:R-:W2:Y:S02]  /*9420*/  @!P1 SYNCS.PHASECHK.TRANS64 P1, [R0+URZ+0x2e0], R2 ;  /* 0x0002e002000095a7 */ /* 0x000ea400080210ff */
[----:B--2---:R-:W-:Y:S05]  /*9430*/  @!P1 BRA `(.L_x_238) ;  /* 0xfffffffc00f09947 */ /* 0x004fea000383ffff */
[----:B------:R-:W-:Y:S05]  /*9440*/  BRA `(.L_x_239) ;  /* 0xffffffc000407947 */ /* 0x000fea000383ffff */
.L_x_119:
[----:B---3--:R3:W4:Y:S02]  /*9450*/  SYNCS.PHASECHK.TRANS64.TRYWAIT P0, [R7+URZ+0x260], R0 ;  /* 0x00026000070075a7 */ /* 0x00872400080011ff */
[----:B----4-:R-:W-:Y:S05]  /*9460*/  @!P0 NANOSLEEP.SYNCS 0x989680 ;  /* 0x009896800000895d */ /* 0x010fea0003900000 */
[----:B------:R-:W4:Y:S02]  /*9470*/  @!P0 SYNCS.PHASECHK.TRANS64 P0, [R7+URZ+0x260], R0 ;  /* 0x00026000070085a7 */ /* 0x000f2400080010ff */
[----:B----4-:R-:W-:Y:S05]  /*9480*/  @!P0 BRA `(.L_x_119) ;  /* 0xfffffffc00f08947 */ /* 0x010fea000383ffff */
[----:B------:R-:W-:Y:S05]  /*9490*/  BRA `(.L_x_240) ;  /* 0xffffffc400587947 */ /* 0x000fea000383ffff */
.L_x_122:
[----:B-1----:R-:W-:Y:S07]  /*94a0*/  MOV R0, UR19 ;  /* 0x0000001300007c02 */ /* 0x002fee0008000f00 */
.L_x_241:
[----:B-1----:R1:W3:Y:S02]  /*94b0*/  SYNCS.PHASECHK.TRANS64.TRYWAIT P2, [R0+URZ+0x258], R7 ;  /* 0x00025807000075a7 */ /* 0x0022e400080411ff */
[----:B---3--:R-:W-:Y:S05]  /*94c0*/  @!P2 NANOSLEEP.SYNCS 0x989680 ;  /* 0x009896800000a95d */ /* 0x008fea0003900000 */
[----:B------:R-:W3:Y:S02]  /*94d0*/  @!P2 SYNCS.PHASECHK.TRANS64 P2, [R0+URZ+0x258], R7 ;  /* 0x000258070000a5a7 */ /* 0x000ee400080410ff */
[----:B---3--:R-:W-:Y:S05]  /*94e0*/  @!P2 BRA `(.L_x_241) ;  /* 0xfffffffc00f0a947 */ /* 0x008fea000383ffff */
[----:B------:R-:W-:Y:S05]  /*94f0*/  BRA `(.L_x_121) ;  /* 0xffffffc800a07947 */ /* 0x000fea000383ffff */
.L_x_125:
[----:B-1----:R-:W-:Y:S07]  /*9500*/  MOV R0, UR19 ;  /* 0x0000001300007c02 */ /* 0x002fee0008000f00 */
.L_x_242:
[----:B-1----:R1:W3:Y:S02]  /*9510*/  SYNCS.PHASECHK.TRANS64.TRYWAIT P0, [R0+URZ+0x248], R6 ;  /* 0x00024806000075a7 */ /* 0x0022e400080011ff */
[----:B---3--:R-:W-:Y:S05]  /*9520*/  @!P0 NANOSLEEP.SYNCS 0x989680 ;  /* 0x009896800000895d */ /* 0x008fea0003900000 */
[----:B------:R-:W3:Y:S02]  /*9530*/  @!P0 SYNCS.PHASECHK.TRANS64 P0, [R0+URZ+0x248], R6 ;  /* 0x00024806000085a7 */ /* 0x000ee400080010ff */
[----:B---3--:R-:W-:Y:S05]  /*9540*/  @!P0 BRA `(.L_x_242) ;  /* 0xfffffffc00f08947 */ /* 0x008fea000383ffff */
[----:B------:R-:W-:Y:S05]  /*9550*/  BRA `(.L_x_243) ;  /* 0xffffffc800ec7947 */ /* 0x000fea000383ffff */
.L_x_128:
[----:B--2---:R2:W4:Y:S02]  /*9560*/  SYNCS.PHASECHK.TRANS64.TRYWAIT P0, [R3+URZ+0x260], R0 ;  /* 0x00026000030075a7 */ /* 0x00452400080011ff */
[----:B----4-:R-:W-:Y:S05]  /*9570*/  @!P0 NANOSLEEP.SYNCS 0x989680 ;  /* 0x009896800000895d */ /* 0x010fea0003900000 */
[----:B------:R-:W4:Y:S02]  /*9580*/  @!P0 SYNCS.PHASECHK.TRANS64 P0, [R3+URZ+0x260], R0 ;  /* 0x00026000030085a7 */ /* 0x000f2400080010ff */
[----:B----4-:R-:W-:Y:S05]  /*9590*/  @!P0 BRA `(.L_x_128) ;  /* 0xfffffffc00f08947 */ /* 0x010fea000383ffff */
[----:B------:R-:W-:Y:S05]  /*95a0*/  BRA `(.L_x_244) ;  /* 0xffffffd0003c7947 */ /* 0x000fea000383ffff */
.L_x_139:
[----:B-1----:R-:W-:Y:S04]  /*95b0*/  MOV R0, UR57 ;  /* 0x0000003900007c02 */ /* 0x002fe80008000f00 */
[----:B------:R1:W2:Y:S03]  /*95c0*/  SYNCS.PHASECHK.TRANS64.TRYWAIT P1, [R0+URZ+0x240], R3 ;  /* 0x00024003000075a7 */ /* 0x0002a600080211ff */
[----:B--2---:R-:W-:Y:S05]  /*95d0*/  @!P1 NANOSLEEP.SYNCS 0x989680 ;  /* 0x009896800000995d */ /* 0x004fea0003900000 */
[----:B------:R-:W2:Y:S02]  /*95e0*/  @!P1 SYNCS.PHASECHK.TRANS64 P1, [R0+URZ+0x240], R3 ;  /* 0x00024003000095a7 */ /* 0x000ea400080210ff */
[----:B--2---:R-:W-:Y:S05]  /*95f0*/  @!P1 BRA `(.L_x_139) ;  /* 0xfffffffc00ec9947 */ /* 0x004fea000383ffff */
[----:B------:R-:W-:Y:S05]  /*9600*/  BRA `(.L_x_138) ;  /* 0xffffffdc004c7947 */ /* 0x000fea000383ffff */
.L_x_141:
[----:B------:R1:W1:Y:S02]  /*9610*/  SYNCS.PHASECHK.TRANS64.TRYWAIT P1, [R82+URZ+0x280], R4 ;  /* 0x00028004520075a7 */ /* 0x00026400080211ff */
[----:B-1----:R-:W-:Y:S05]  /*9620*/  @!P1 NANOSLEEP.SYNCS 0x989680 ;  /* 0x009896800000995d */ /* 0x002fea0003900000 */
[----:B------:R-:W1:Y:S02]  /*9630*/  @!P1 SYNCS.PHASECHK.TRANS64 P1, [R82+URZ+0x280], R4 ;  /* 0x00028004520095a7 */ /* 0x000e6400080210ff */
[----:B-1----:R-:W-:Y:S05]  /*9640*/  @!P1 BRA `(.L_x_141) ;  /* 0xfffffffc00f09947 */ /* 0x002fea000383ffff */
[----:B------:R-:W-:Y:S05]  /*9650*/  BRA `(.L_x_140) ;  /* 0xffffffdc00887947 */ /* 0x000fea000383ffff */
        .weak           $__internal_0_$__cuda_sm10x_tcgen05_guardrail_trap_col_being_dealloced_not_returned_by_alloc
        .type           $__internal_0_$__cuda_sm10x_tcgen05_guardrail_trap_col_being_dealloced_not_returned_by_alloc,@function
        .size           $__internal_0_$__cuda_sm10x_tcgen05_guardrail_trap_col_being_dealloced_not_returned_by_alloc,($__internal_1_$__cuda_sm10x_tcgen05_guardrail_trap_phase_invalid_during_alloc - $__internal_0_$__cuda_sm10x_tcgen05_guardrail_trap_col_being_dealloced_not_returned_by_alloc)
$__internal_0_$__cuda_sm10x_tcgen05_guardrail_trap_col_being_dealloced_not_returned_by_alloc:
[----:B------:R-:W-:Y:S05]  /*9660*/  BPT.TRAP 0x1 ;  /* 0x000000040000795c */ /* 0x000fea0000300000 */
[----:B------:R-:W-:-:S04]  /*9670*/  HFMA2 R3, -RZ, RZ, 0, 0 ;  /* 0x00000000ff037431 */ /* 0x000fc800000001ff */
[----:B------:R-:W-:Y:S05]  /*9680*/  RET.REL.NODEC R2 `(_ZN7cutlass13device_kernelINS_4gemm6kernel13GemmUniversalIN4cute5tupleIJiiiiEEENS1_10collective13CollectiveMmaINS1_35MainloopSm100TmaUmmaWarpSpecializedILi36ELi2ELi4ENS5_IJNS4_1CILi2EEENSA_ILi4EEENSA_ILi1EEEEEEEENS5_IJNSA_ILi128EEENSA_ILi64EEESH_EEENS_12float_e5m2_tENS5_IJlSD_lEEESJ_SK_NS4_8TiledMMAINS4_8MMA_AtomIJNS4_10MMA_TraitsINS4_25SM100_MMA_F8F6F4_2x1SM_SSEJSJ_SJ_fSG_SH_NS4_17integral_constantINS4_4UMMA5MajorELSR_0EEESS_NSP_INSQ_7ScaleInELST_0EEESU_EEEEEENS4_6LayoutINS5_IJSD_SD_SD_EEENS5_IJNSA_ILi0EEESZ_SZ_EEEEENS5_IJNS4_10UnderscoreES12_S12_EEEEENS4_28SM100_TMA_2SM_LOAD_MULTICASTENS4_14ComposedLayoutINS4_7SwizzleILi2ELi4ELi3EEENS4_18smem_ptr_flag_bitsILi8EEENSX_INS5_IJNSA_ILi8EEESH_EEENS5_IJSH_SD_EEEEEEEvNS4_8identityENS4_18SM100_TMA_2SM_LOADES1F_vS1G_EENS_8epilogue10collective18CollectiveEpilogueINS1J_23Sm100TmaWarpSpecializedILi1ELi1ELi32ELb0ELb0EEEJNS5_IJSH_SH_SH_EEENS5_IJNSX_ISH_SD_EES1P_EEESJ_SK_SJ_SK_NS1J_6fusion15FusionCallbacksIS1N_NS1R_17LinearCombinationISJ_fSJ_fLNS_15FloatRoundStyleE2EEES1O_S1Q_JEEENS4_5SM1004TMEM4LOAD26SM100_TMEM_LOAD_32dp32b32xENS4_13SM90_TMA_LOADES1F_NS4_39AutoVectorizingCopyWithAssumedAlignmentILi128EEENS4_14SM90_TMA_STOREES1F_S23_S23_EEEvvEEEEvNT_6ParamsE) ;  /* 0xffffff68025c7950 */ /* 0x000fea0003c3ffff */
        .weak           $__internal_1_$__cuda_sm10x_tcgen05_guardrail_trap_phase_invalid_during_alloc
        .type           $__internal_1_$__cuda_sm10x_tcgen05_guardrail_trap_phase_invalid_during_alloc,@function
        .size           $__internal_1_$__cuda_sm10x_tcgen05_guardrail_trap_phase_invalid_during_alloc,($__internal_2_$__cuda_sm10x_tcgen05_guardrail_trap_unallocated_columns_being_dealloced - $__internal_1_$__cuda_sm10x_tcgen05_guardrail_trap_phase_invalid_during_alloc)
$__internal_1_$__cuda_sm10x_tcgen05_guardrail_trap_phase_invalid_during_alloc:
[----:B------:R-:W-:Y:S05]  /*9690*/  BPT.TRAP 0x1 ;  /* 0x000000040000795c */ /* 0x000fea0000300000 */
[----:B------:R-:W-:-:S04]  /*96a0*/  MOV R5, 0x0 ;  /* 0x0000000000057802 */ /* 0x000fc80000000f00 */
[----:B------:R-:W-:Y:S05]  /*96b0*/  RET.REL.NODEC R4 `(_ZN7cutlass13device_kernelINS_4gemm6kernel13GemmUniversalIN4cute5tupleIJiiiiEEENS1_10collective13CollectiveMmaINS1_35MainloopSm100TmaUmmaWarpSpecializedILi36ELi2ELi4ENS5_IJNS4_1CILi2EEENSA_ILi4EEENSA_ILi1EEEEEEEENS5_IJNSA_ILi128EEENSA_ILi64EEESH_EEENS_12float_e5m2_tENS5_IJlSD_lEEESJ_SK_NS4_8TiledMMAINS4_8MMA_AtomIJNS4_10MMA_TraitsINS4_25SM100_MMA_F8F6F4_2x1SM_SSEJSJ_SJ_fSG_SH_NS4_17integral_constantINS4_4UMMA5MajorELSR_0EEESS_NSP_INSQ_7ScaleInELST_0EEESU_EEEEEENS4_6LayoutINS5_IJSD_SD_SD_EEENS5_IJNSA_ILi0EEESZ_SZ_EEEEENS5_IJNS4_10UnderscoreES12_S12_EEEEENS4_28SM100_TMA_2SM_LOAD_MULTICASTENS4_14ComposedLayoutINS4_7SwizzleILi2ELi4ELi3EEENS4_18smem_ptr_flag_bitsILi8EEENSX_INS5_IJNSA_ILi8EEESH_EEENS5_IJSH_SD_EEEEEEEvNS4_8identityENS4_18SM100_TMA_2SM_LOADES1F_vS1G_EENS_8epilogue10collective18CollectiveEpilogueINS1J_23Sm100TmaWarpSpecializedILi1ELi1ELi32ELb0ELb0EEEJNS5_IJSH_SH_SH_EEENS5_IJNSX_ISH_SD_EES1P_EEESJ_SK_SJ_SK_NS1J_6fusion15FusionCallbacksIS1N_NS1R_17LinearCombinationISJ_fSJ_fLNS_15FloatRoundStyleE2EEES1O_S1Q_JEEENS4_5SM1004TMEM4LOAD26SM100_TMEM_LOAD_32dp32b32xENS4_13SM90_TMA_LOADES1F_NS4_39AutoVectorizingCopyWithAssumedAlignmentILi128EEENS4_14SM90_TMA_STOREES1F_S23_S23_EEEvvEEEEvNT_6ParamsE) ;  /* 0xffffff6804507950 */ /* 0x000fea0003c3ffff */
        .weak           $__internal_2_$__cuda_sm10x_tcgen05_guardrail_trap_unallocated_columns_being_dealloced
        .type           $__internal_2_$__cuda_sm10x_tcgen05_guardrail_trap_unallocated_columns_being_dealloced,@function
        .size           $__internal_2_$__cuda_sm10x_tcgen05_guardrail_trap_unallocated_columns_being_dealloced,(.L_x_246 - $__internal_2_$__cuda_sm10x_tcgen05_guardrail_trap_unallocated_columns_being_dealloced)
$__internal_2_$__cuda_sm10x_tcgen05_guardrail_trap_unallocated_columns_being_dealloced:
[----:B------:R-:W-:Y:S05]  /*96c0*/  BPT.TRAP 0x1 ;  /* 0x000000040000795c */ /* 0x000fea0000300000 */
[----:B------:R-:W-:-:S04]  /*96d0*/  HFMA2 R3, -RZ, RZ, 0, 0 ;  /* 0x00000000ff037431 */ /* 0x000fc800000001ff */
[----:B------:R-:W-:Y:S05]  /*96e0*/  RET.REL.NODEC R2 `(_ZN7cutlass13device_kernelINS_4gemm6kernel13GemmUniversalIN4cute5tupleIJiiiiEEENS1_10collective13CollectiveMmaINS1_35MainloopSm100TmaUmmaWarpSpecializedILi36ELi2ELi4ENS5_IJNS4_1CILi2EEENSA_ILi4EEENSA_ILi1EEEEEEEENS5_IJNSA_ILi128EEENSA_ILi64EEESH_EEENS_12float_e5m2_tENS5_IJlSD_lEEESJ_SK_NS4_8TiledMMAINS4_8MMA_AtomIJNS4_10MMA_TraitsINS4_25SM100_MMA_F8F6F4_2x1SM_SSEJSJ_SJ_fSG_SH_NS4_17integral_constantINS4_4UMMA5MajorELSR_0EEESS_NSP_INSQ_7ScaleInELST_0EEESU_EEEEEENS4_6LayoutINS5_IJSD_SD_SD_EEENS5_IJNSA_ILi0EEESZ_SZ_EEEEENS5_IJNS4_10UnderscoreES12_S12_EEEEENS4_28SM100_TMA_2SM_LOAD_MULTICASTENS4_14ComposedLayoutINS4_7SwizzleILi2ELi4ELi3EEENS4_18smem_ptr_flag_bitsILi8EEENSX_INS5_IJNSA_ILi8EEESH_EEENS5_IJSH_SD_EEEEEEEvNS4_8identityENS4_18SM100_TMA_2SM_LOADES1F_vS1G_EENS_8epilogue10collective18CollectiveEpilogueINS1J_23Sm100TmaWarpSpecializedILi1ELi1ELi32ELb0ELb0EEEJNS5_IJSH_SH_SH_EEENS5_IJNSX_ISH_SD_EES1P_EEESJ_SK_SJ_SK_NS1J_6fusion15FusionCallbacksIS1N_NS1R_17LinearCombinationISJ_fSJ_fLNS_15FloatRoundStyleE2EEES1O_S1Q_JEEENS4_5SM1004TMEM4LOAD26SM100_TMEM_LOAD_32dp32b32xENS4_13SM90_TMA_LOADES1F_NS4_39AutoVectorizingCopyWithAssumedAlignmentILi128EEENS4_14SM90_TMA_STOREES1F_S23_S23_EEEvvEEEEvNT_6ParamsE) ;  /* 0xffffff6802447950 */ /* 0x000fea0003c3ffff */
.L_x_245:
[----:B------:R-:W-:-:S00]  /*96f0*/  BRA `(.L_x_245) ;  /* 0xfffffffc00fc7947 */ /* 0x000fc0000383ffff */
[----:B------:R-:W-:-:S00]  /*9700*/  NOP ;  /* 0x0000000000007918 */ /* 0x000fc00000000000 */
[----:B------:R-:W-:-:S00]  /*9710*/  NOP ;  /* 0x0000000000007918 */ /* 0x000fc00000000000 */
[----:B------:R-:W-:-:S00]  /*9720*/  NOP ;  /* 0x0000000000007918 */ /* 0x000fc00000000000 */
[----:B------:R-:W-:-:S00]  /*9730*/  NOP ;  /* 0x0000000000007918 */ /* 0x000fc00000000000 */
[----:B------:R-:W-:-:S00]  /*9740*/  NOP ;  /* 0x0000000000007918 */ /* 0x000fc00000000000 */
[----:B------:R-:W-:-:S00]  /*9750*/  NOP ;  /* 0x0000000000007918 */ /* 0x000fc00000000000 */
[----:B------:R-:W-:-:S00]  /*9760*/  NOP ;  /* 0x0000000000007918 */ /* 0x000fc00000000000 */
[----:B------:R-:W-:-:S00]  /*9770*/  NOP ;  /* 0x0000000000007918 */ /* 0x000fc00000000000 */
.L_x_246:


//--------------------- .nv.global.init           --------------------------
	.section	.nv.global.init,"aw",@progbits
.nv.global.init:
	.type		$str$27,@object
	.size		$str$27,($str$28 - $str$27)
$str$27:
        /*0000*/ 	.byte	0x28, 0x61, 0x64, 0x64, 0x72, 0x65, 0x73, 0x73, 0x20, 0x26, 0x20, 0x6d, 0x61, 0x73, 0x6b, 0x29
        /*0010*/ 	.byte	0x20, 0x3d, 0x3d, 0x20, 0x30, 0x00
	.type		$str$28,@object
	.size		$str$28,($str$26 - $str$28)
$str$28:
        /*0016*/ 	.byte	0x2f, 0x74, 0x6d, 0x70, 0x2f, 0x63, 0x75, 0x74, 0x6c, 0x61, 0x73, 0x73, 0x5f, 0x73, 0x77, 0x65
        /*0026*/ 	.byte	0x65, 0x70, 0x5f, 0x73, 0x72, 0x63, 0x2f, 0x69, 0x6e, 0x63, 0x6c, 0x75, 0x64, 0x65, 0x2f, 0x63
        /*0036*/ 	.byte	0x75, 0x74, 0x65, 0x2f, 0x70, 0x6f, 0x69, 0x6e, 0x74, 0x65, 0x72, 0x5f, 0x66, 0x6c, 0x61, 0x67
        /*0046*/ 	.byte	0x67, 0x65, 0x64, 0x2e, 0x68, 0x70, 0x70, 0x00
	.type		$str$26,@object
	.size		$str$26,($str$25 - $str$26)
$str$26:
        /*004e*/ 	.byte	0x2f, 0x74, 0x6d, 0x70, 0x2f, 0x63, 0x75, 0x74, 0x6c, 0x61, 0x73, 0x73, 0x5f, 0x73, 0x77, 0x65
        /*005e*/ 	.byte	0x65, 0x70, 0x5f, 0x73, 0x72, 0x63, 0x2f, 0x69, 0x6e, 0x63, 0x6c, 0x75, 0x64, 0x65, 0x2f, 0x63
        /*006e*/ 	.byte	0x75, 0x74, 0x65, 0x2f, 0x61, 0x74, 0x6f, 0x6d, 0x2f, 0x63, 0x6f, 0x70, 0x79, 0x5f, 0x74, 0x72
        /*007e*/ 	.byte	0x61, 0x69, 0x74, 0x73, 0x5f, 0x73, 0x6d, 0x31, 0x30, 0x30, 0x2e, 0x68, 0x70, 0x70, 0x00
	.type		$str$25,@object
	.size		$str$25,(__unnamed_1 - $str$25)
$str$25:
        /*008d*/ 	.byte	0x28, 0x28, 0x75, 0x69, 0x6e, 0x74, 0x33, 0x32, 0x5f, 0x74, 0x28, 0x74, 0x68, 0x72, 0x65, 0x61
        /*009d*/ 	.byte	0x64, 0x49, 0x64, 0x78, 0x2e, 0x78, 0x29, 0x20, 0x2f, 0x20, 0x33, 0x32, 0x29, 0x20, 0x25, 0x20
        /*00ad*/ 	.byte	0x34, 0x29, 0x20, 0x3d, 0x3d, 0x20, 0x28, 0x28, 0x28, 0x74, 0x6d, 0x65, 0x6d, 0x5f, 0x61, 0x64
        /*00bd*/ 	.byte	0x64, 0x72, 0x20, 0x3e, 0x3e, 0x20, 0x31, 0x36, 0x29, 0x20, 0x2f, 0x20, 0x33, 0x32, 0x29, 0x20
        /*00cd*/ 	.byte	0x25, 0x20, 0x34, 0x29, 0x00
	.type		__unnamed_1,@object
	.size		__unnamed_1,(__unnamed_2 - __unnamed_1)
__unnamed_1:
        /*00d2*/ 	.byte	0x61, 0x75, 0x74, 0x6f, 0x20, 0x63, 0x75, 0x74, 0x65, 0x3a, 0x3a, 0x61, 0x73, 0x5f, 0x70, 0x6f
        /* <DEDUP_REMOVED lines=24> */
        /*0262*/ 	.byte	0x3c, 0x34, 0x30, 0x39, 0x36, 0x3e, 0x3e, 0x3e, 0x3e, 0x5d, 0x00
	.type		__unnamed_2,@object
	.size		__unnamed_2,(.L_2 - __unnamed_2)
__unnamed_2:
        /* <DEDUP_REMOVED lines=40> */
        /*04ed*/ 	.byte	0x74, 0x65, 0x3a, 0x3a, 0x43, 0x3c, 0x30, 0x3e, 0x3e, 0x3e, 0x3e, 0x5d, 0x00
.L_2:


//--------------------- .nv.shared._ZN7cutlass13device_kernelINS_4gemm6kernel13GemmUniversalIN4cute5tupleIJiiiiEEENS1_10collective13CollectiveMmaINS1_35MainloopSm100TmaUmmaWarpSpecializedILi36ELi2ELi4ENS5_IJNS4_1CILi2EEENSA_ILi4EEENSA_ILi1EEEEEEEENS5_IJNSA_ILi128EEENSA_ILi64EEESH_EEENS_12float_e5m2_tENS5_IJlSD_lEEESJ_SK_NS4_8TiledMMAINS4_8MMA_AtomIJNS4_10MMA_TraitsINS4_25SM100_MMA_F8F6F4_2x1SM_SSEJSJ_SJ_fSG_SH_NS4_17integral_constantINS4_4UMMA5MajorELSR_0EEESS_NSP_INSQ_7ScaleInELST_0EEESU_EEEEEENS4_6LayoutINS5_IJSD_SD_SD_EEENS5_IJNSA_ILi0EEESZ_SZ_EEEEENS5_IJNS4_10UnderscoreES12_S12_EEEEENS4_28SM100_TMA_2SM_LOAD_MULTICASTENS4_14ComposedLayoutINS4_7SwizzleILi2ELi4ELi3EEENS4_18smem_ptr_flag_bitsILi8EEENSX_INS5_IJNSA_ILi8EEESH_EEENS5_IJSH_SD_EEEEEEEvNS4_8identityENS4_18SM100_TMA_2SM_LOADES1F_vS1G_EENS_8epilogue10collective18CollectiveEpilogueINS1J_23Sm100TmaWarpSpecializedILi1ELi1ELi32ELb0ELb0EEEJNS5_IJSH_SH_SH_EEENS5_IJNSX_ISH_SD_EES1P_EEESJ_SK_SJ_SK_NS1J_6fusion15FusionCallbacksIS1N_NS1R_17LinearCombinationISJ_fSJ_fLNS_15FloatRoundStyleE2EEES1O_S1Q_JEEENS4_5SM1004TMEM4LOAD26SM100_TMEM_LOAD_32dp32b32xENS4_13SM90_TMA_LOADES1F_NS4_39AutoVectorizingCopyWithAssumedAlignmentILi128EEENS4_14SM90_TMA_STOREES1F_S23_S23_EEEvvEEEEvNT_6ParamsE --------------------------
	.section	.nv.shared._ZN7cutlass13device_kernelINS_4gemm6kernel13GemmUniversalIN4cute5tupleIJiiiiEEENS1_10collective13CollectiveMmaINS1_35MainloopSm100TmaUmmaWarpSpecializedILi36ELi2ELi4ENS5_IJNS4_1CILi2EEENSA_ILi4EEENSA_ILi1EEEEEEEENS5_IJNSA_ILi128EEENSA_ILi64EEESH_EEENS_12float_e5m2_tENS5_IJlSD_lEEESJ_SK_NS4_8TiledMMAINS4_8MMA_AtomIJNS4_10MMA_TraitsINS4_25SM100_MMA_F8F6F4_2x1SM_SSEJSJ_SJ_fSG_SH_NS4_17integral_constantINS4_4UMMA5MajorELSR_0EEESS_NSP_INSQ_7ScaleInELST_0EEESU_EEEEEENS4_6LayoutINS5_IJSD_SD_SD_EEENS5_IJNSA_ILi0EEESZ_SZ_EEEEENS5_IJNS4_10UnderscoreES12_S12_EEEEENS4_28SM100_TMA_2SM_LOAD_MULTICASTENS4_14ComposedLayoutINS4_7SwizzleILi2ELi4ELi3EEENS4_18smem_ptr_flag_bitsILi8EEENSX_INS5_IJNSA_ILi8EEESH_EEENS5_IJSH_SD_EEEEEEEvNS4_8identityENS4_18SM100_TMA_2SM_LOADES1F_vS1G_EENS_8epilogue10collective18CollectiveEpilogueINS1J_23Sm100TmaWarpSpecializedILi1ELi1ELi32ELb0ELb0EEEJNS5_IJSH_SH_SH_EEENS5_IJNSX_ISH_SD_EES1P_EEESJ_SK_SJ_SK_NS1J_6fusion15FusionCallbacksIS1N_NS1R_17LinearCombinationISJ_fSJ_fLNS_15FloatRoundStyleE2EEES1O_S1Q_JEEENS4_5SM1004TMEM4LOAD26SM100_TMEM_LOAD_32dp32b32xENS4_13SM90_TMA_LOADES1F_NS4_39AutoVectorizingCopyWithAssumedAlignmentILi128EEENS4_14SM90_TMA_STOREES1F_S23_S23_EEEvvEEEEvNT_6ParamsE,"aw",@nobits
	.sectionflags	@""
	.align	16
	.zero		1024


//--------------------- .nv.shared.reserved.0     --------------------------
	.section	.nv.shared.reserved.0,"aw",@nobits
	.weak		__nv_reservedSMEM_offset_0_alias
	.size		__nv_reservedSMEM_offset_0_alias, 0, 64
	.other		__nv_reservedSMEM_offset_0_alias,@"STO_CUDA_RESERVED_SHARED STV_DEFAULT"
__nv_reservedSMEM_offset_0_alias:
	.zero		0
.nv.shared.reserved.0:
	.zero		64
	.weak		__nv_reservedSMEM_tcgen05_partition
	.type		__nv_reservedSMEM_tcgen05_partition,@object
	.size		__nv_reservedSMEM_tcgen05_partition,(.L_0 - __nv_reservedSMEM_tcgen05_partition)
__nv_reservedSMEM_tcgen05_partition:
	.zero		32
.L_0:


//--------------------- .nv.global                --------------------------
	.section	.nv.global,"aw",@nobits
.nv.global:
	.type		_ZN40_INTERNAL_8f0fba1a_4_k_cu_1813f53e_310214cute1_E,@object
	.size		_ZN40_INTERNAL_8f0fba1a_4_k_cu_1813f53e_310214cute1_E,(_ZN40_INTERNAL_8f0fba1a_4_k_cu_1813f53e_310214cuda3std3__45__cpo6cbeginE - _ZN40_INTERNAL_8f0fba1a_4_k_cu_1813f53e_310214cute1_E)
_ZN40_INTERNAL_8f0fba1a_4_k_cu_1813f53e_310214cute1_E:
	.zero		1
	.type		_ZN40_INTERNAL_8f0fba1a_4_k_cu_1813f53e_310214cuda3std3__45__cpo6cbeginE,@object
	.size		_ZN40_INTERNAL_8f0fba1a_4_k_cu_1813f53e_310214cuda3std3__45__cpo6cbeginE,(_ZN40_INTERNAL_8f0fba1a_4_k_cu_1813f53e_310214cuda3std3__48in_placeE - _ZN40_INTERNAL_8f0fba1a_4_k_cu_1813f53e_310214cuda3std3__45__cpo6cbeginE)
_ZN40_INTERNAL_8f0fba1a_4_k_cu_1813f53e_310214cuda3std3__45__cpo6cbeginE:
	.zero		1
	.type		_ZN40_INTERNAL_8f0fba1a_4_k_cu_1813f53e_310214cuda3std3__48in_placeE,@object
	.size		_ZN40_INTERNAL_8f0fba1a_4_k_cu_1813f53e_310214cuda3std3__48in_placeE,(_ZN40_INTERNAL_8f0fba1a_4_k_cu_1813f53e_310214cuda3std6ranges3__45__cpo9iter_moveE - _ZN40_INTERNAL_8f0fba1a_4_k_cu_1813f53e_310214cuda3std3__48in_placeE)
_ZN40_INTERNAL_8f0fba1a_4_k_cu_1813f53e_310214cuda3std3__48in_placeE:
	.zero		1
	.type		_ZN40_INTERNAL_8f0fba1a_4_k_cu_1813f53e_310214cuda3std6ranges3__45__cpo9iter_moveE,@object
	.size		_ZN40_INTERNAL_8f0fba1a_4_k_cu_1813f53e_310214cuda3std6ranges3__45__cpo9iter_moveE,(_ZN40_INTERNAL_8f0fba1a_4_k_cu_1813f53e_310214cuda3std3__45__cpo5beginE - _ZN40_INTERNAL_8f0fba1a_4_k_cu_1813f53e_310214cuda3std6ranges3__45__cpo9iter_moveE)
_ZN40_INTERNAL_8f0fba1a_4_k_cu_1813f53e_310214cuda3std6ranges3__45__cpo9iter_moveE:
	.zero		1
	.type		_ZN40_INTERNAL_8f0fba1a_4_k_cu_1813f53e_310214cuda3std3__45__cpo5beginE,@object
	.size		_ZN40_INTERNAL_8f0fba1a_4_k_cu_1813f53e_310214cuda3std3__45__cpo5beginE,(_ZN40_INTERNAL_8f0fba1a_4_k_cu_1813f53e_310214cuda3std3__442_GLOBAL__N__8f0fba1a_4_k_cu_1813f53e_310216ignoreE - _ZN40_INTERNAL_8f0fba1a_4_k_cu_1813f53e_310214cuda3std3__45__cpo5beginE)
_ZN40_INTERNAL_8f0fba1a_4_k_cu_1813f53e_310214cuda3std3__45__cpo5beginE:
	.zero		1
	.type		_ZN40_INTERNAL_8f0fba1a_4_k_cu_1813f53e_310214cuda3std3__442_GLOBAL__N__8f0fba1a_4_k_cu_1813f53e_310216ignoreE,@object
	.size		_ZN40_INTERNAL_8f0fba1a_4_k_cu_1813f53e_310214cuda3std3__442_GLOBAL__N__8f0fba1a_4_k_cu_1813f53e_310216ignoreE,(_ZN40_INTERNAL_8f0fba1a_4_k_cu_1813f53e_310214cute7productE - _ZN40_INTERNAL_8f0fba1a_4_k_cu_1813f53e_310214cuda3std3__442_GLOBAL__N__8f0fba1a_4_k_cu_1813f53e_310216ignoreE)
_ZN40_INTERNAL_8f0fba1a_4_k_cu_1813f53e_310214cuda3std3__442_GLOBAL__N__8f0fba1a_4_k_cu_1813f53e_310216ignoreE:
	.zero		1
	.type		_ZN40_INTERNAL_8f0fba1a_4_k_cu_1813f53e_310214cute7productE,@object
	.size		_ZN40_INTERNAL_8f0fba1a_4_k_cu_1813f53e_310214cute7productE,(_ZN40_INTERNAL_8f0fba1a_4_k_cu_1813f53e_310214cuda3std3__45__cpo3endE - _ZN40_INTERNAL_8f0fba1a_4_k_cu_1813f53e_310214cute7productE)
_ZN40_INTERNAL_8f0fba1a_4_k_cu_1813f53e_310214cute7productE:
	.zero		1
	.type		_ZN40_INTERNAL_8f0fba1a_4_k_cu_1813f53e_310214cuda3std3__45__cpo3endE,@object
	.size		_ZN40_INTERNAL_8f0fba1a_4_k_cu_1813f53e_310214cuda3std3__45__cpo3endE,(_ZN40_INTERNAL_8f0fba1a_4_k_cu_1813f53e_310214cuda3std3__419piecewise_constructE - _ZN40_INTERNAL_8f0fba1a_4_k_cu_1813f53e_310214cuda3std3__45__cpo3endE)
_ZN40_INTERNAL_8f0fba1a_4_k_cu_1813f53e_310214cuda3std3__45__cpo3endE:
	.zero		1
	.type		_ZN40_INTERNAL_8f0fba1a_4_k_cu_1813f53e_310214cuda3std3__419piecewise_constructE,@object
	.size		_ZN40_INTERNAL_8f0fba1a_4_k_cu_1813f53e_310214cuda3std3__419piecewise_constructE,(_ZN40_INTERNAL_8f0fba1a_4_k_cu_1813f53e_310214cuda3std3__45__cpo4cendE - _ZN40_INTERNAL_8f0fba1a_4_k_cu_1813f53e_310214cuda3std3__419piecewise_constructE)
_ZN40_INTERNAL_8f0fba1a_4_k_cu_1813f53e_310214cuda3std3__419piecewise_constructE:
	.zero		1
	.type		_ZN40_INTERNAL_8f0fba1a_4_k_cu_1813f53e_310214cuda3std3__45__cpo4cendE,@object
	.size		_ZN40_INTERNAL_8f0fba1a_4_k_cu_1813f53e_310214cuda3std3__45__cpo4cendE,(_ZN40_INTERNAL_8f0fba1a_4_k_cu_1813f53e_310214cuda3std6ranges3__45__cpo4swapE - _ZN40_INTERNAL_8f0fba1a_4_k_cu_1813f53e_310214cuda3std3__45__cpo4cendE)
_ZN40_INTERNAL_8f0fba1a_4_k_cu_1813f53e_310214cuda3std3__45__cpo4cendE:
	.zero		1
	.type		_ZN40_INTERNAL_8f0fba1a_4_k_cu_1813f53e_310214cuda3std6ranges3__45__cpo4swapE,@object
	.size		_ZN40_INTERNAL_8f0fba1a_4_k_cu_1813f53e_310214cuda3std6ranges3__45__cpo4swapE,(.L_10 - _ZN40_INTERNAL_8f0fba1a_4_k_cu_1813f53e_310214cuda3std6ranges3__45__cpo4swapE)
_ZN40_INTERNAL_8f0fba1a_4_k_cu_1813f53e_310214cuda3std6ranges3__45__cpo4swapE:
	.zero		1
.L_10:


//--------------------- .nv.constant0._ZN7cutlass13device_kernelINS_4gemm6kernel13GemmUniversalIN4cute5tupleIJiiiiEEENS1_10collective13CollectiveMmaINS1_35MainloopSm100TmaUmmaWarpSpecializedILi36ELi2ELi4ENS5_IJNS4_1CILi2EEENSA_ILi4EEENSA_ILi1EEEEEEEENS5_IJNSA_ILi128EEENSA_ILi64EEESH_EEENS_12float_e5m2_tENS5_IJlSD_lEEESJ_SK_NS4_8TiledMMAINS4_8MMA_AtomIJNS4_10MMA_TraitsINS4_25SM100_MMA_F8F6F4_2x1SM_SSEJSJ_SJ_fSG_SH_NS4_17integral_constantINS4_4UMMA5MajorELSR_0EEESS_NSP_INSQ_7ScaleInELST_0EEESU_EEEEEENS4_6LayoutINS5_IJSD_SD_SD_EEENS5_IJNSA_ILi0EEESZ_SZ_EEEEENS5_IJNS4_10UnderscoreES12_S12_EEEEENS4_28SM100_TMA_2SM_LOAD_MULTICASTENS4_14ComposedLayoutINS4_7SwizzleILi2ELi4ELi3EEENS4_18smem_ptr_flag_bitsILi8EEENSX_INS5_IJNSA_ILi8EEESH_EEENS5_IJSH_SD_EEEEEEEvNS4_8identityENS4_18SM100_TMA_2SM_LOADES1F_vS1G_EENS_8epilogue10collective18CollectiveEpilogueINS1J_23Sm100TmaWarpSpecializedILi1ELi1ELi32ELb0ELb0EEEJNS5_IJSH_SH_SH_EEENS5_IJNSX_ISH_SD_EES1P_EEESJ_SK_SJ_SK_NS1J_6fusion15FusionCallbacksIS1N_NS1R_17LinearCombinationISJ_fSJ_fLNS_15FloatRoundStyleE2EEES1O_S1Q_JEEENS4_5SM1004TMEM4LOAD26SM100_TMEM_LOAD_32dp32b32xENS4_13SM90_TMA_LOADES1F_NS4_39AutoVectorizingCopyWithAssumedAlignmentILi128EEENS4_14SM90_TMA_STOREES1F_S23_S23_EEEvvEEEEvNT_6ParamsE --------------------------
	.section	.nv.constant0._ZN7cutlass13device_kernelINS_4gemm6kernel13GemmUniversalIN4cute5tupleIJiiiiEEENS1_10collective13CollectiveMmaINS1_35MainloopSm100TmaUmmaWarpSpecializedILi36ELi2ELi4ENS5_IJNS4_1CILi2EEENSA_ILi4EEENSA_ILi1EEEEEEEENS5_IJNSA_ILi128EEENSA_ILi64EEESH_EEENS_12float_e5m2_tENS5_IJlSD_lEEESJ_SK_NS4_8TiledMMAINS4_8MMA_AtomIJNS4_10MMA_TraitsINS4_25SM100_MMA_F8F6F4_2x1SM_SSEJSJ_SJ_fSG_SH_NS4_17integral_constantINS4_4UMMA5MajorELSR_0EEESS_NSP_INSQ_7ScaleInELST_0EEESU_EEEEEENS4_6LayoutINS5_IJSD_SD_SD_EEENS5_IJNSA_ILi0EEESZ_SZ_EEEEENS5_IJNS4_10UnderscoreES12_S12_EEEEENS4_28SM100_TMA_2SM_LOAD_MULTICASTENS4_14ComposedLayoutINS4_7SwizzleILi2ELi4ELi3EEENS4_18smem_ptr_flag_bitsILi8EEENSX_INS5_IJNSA_ILi8EEESH_EEENS5_IJSH_SD_EEEEEEEvNS4_8identityENS4_18SM100_TMA_2SM_LOADES1F_vS1G_EENS_8epilogue10collective18CollectiveEpilogueINS1J_23Sm100TmaWarpSpecializedILi1ELi1ELi32ELb0ELb0EEEJNS5_IJSH_SH_SH_EEENS5_IJNSX_ISH_SD_EES1P_EEESJ_SK_SJ_SK_NS1J_6fusion15FusionCallbacksIS1N_NS1R_17LinearCombinationISJ_fSJ_fLNS_15FloatRoundStyleE2EEES1O_S1Q_JEEENS4_5SM1004TMEM4LOAD26SM100_TMEM_LOAD_32dp32b32xENS4_13SM90_TMA_LOADES1F_NS4_39AutoVectorizingCopyWithAssumedAlignmentILi128EEENS4_14SM90_TMA_STOREES1F_S23_S23_EEEvvEEEEvNT_6ParamsE,"a",@progbits
	.sectionflags	@""
	.align	4
.nv.constant0._ZN7cutlass13device_kernelINS_4gemm6kernel13GemmUniversalIN4cute5tupleIJiiiiEEENS1_10collective13CollectiveMmaINS1_35MainloopSm100TmaUmmaWarpSpecializedILi36ELi2ELi4ENS5_IJNS4_1CILi2EEENSA_ILi4EEENSA_ILi1EEEEEEEENS5_IJNSA_ILi128EEENSA_ILi64EEESH_EEENS_12float_e5m2_tENS5_IJlSD_lEEESJ_SK_NS4_8TiledMMAINS4_8MMA_AtomIJNS4_10MMA_TraitsINS4_25SM100_MMA_F8F6F4_2x1SM_SSEJSJ_SJ_fSG_SH_NS4_17integral_constantINS4_4UMMA5MajorELSR_0EEESS_NSP_INSQ_7ScaleInELST_0EEESU_EEEEEENS4_6LayoutINS5_IJSD_SD_SD_EEENS5_IJNSA_ILi0EEESZ_SZ_EEEEENS5_IJNS4_10UnderscoreES12_S12_EEEEENS4_28SM100_TMA_2SM_LOAD_MULTICASTENS4_14ComposedLayoutINS4_7SwizzleILi2ELi4ELi3EEENS4_18smem_ptr_flag_bitsILi8EEENSX_INS5_IJNSA_ILi8EEESH_EEENS5_IJSH_SD_EEEEEEEvNS4_8identityENS4_18SM100_TMA_2SM_LOADES1F_vS1G_EENS_8epilogue10collective18CollectiveEpilogueINS1J_23Sm100TmaWarpSpecializedILi1ELi1ELi32ELb0ELb0EEEJNS5_IJSH_SH_SH_EEENS5_IJNSX_ISH_SD_EES1P_EEESJ_SK_SJ_SK_NS1J_6fusion15FusionCallbacksIS1N_NS1R_17LinearCombinationISJ_fSJ_fLNS_15FloatRoundStyleE2EEES1O_S1Q_JEEENS4_5SM1004TMEM4LOAD26SM100_TMEM_LOAD_32dp32b32xENS4_13SM90_TMA_LOADES1F_NS4_39AutoVectorizingCopyWithAssumedAlignmentILi128EEENS4_14SM90_TMA_STOREES1F_S23_S23_EEEvvEEEEvNT_6ParamsE:
	.zero		2944


//--------------------- SYMBOLS --------------------------

	.type		.nv.reservedSmem.offset0,@object
	.size		.nv.reservedSmem.offset0,0x4
	.type		.nv.reservedSmem.cap,@object
	.size		.nv.reservedSmem.cap,0x4
	.type		__assertfail,@function
